	.target	sm_90a

	.elftype	@"ET_EXEC"


//--------------------- .note.nv.tkinfo           --------------------------
	.section	.note.nv.tkinfo,"",@"SHT_NOTE"
	.sectionflags	@"SHF_NOTE_NV_TKINFO"
	.tkinfo
        /*0018*/ 	.word	0x00000002
        /*0030*/ 	.string	""
        /*0030*/ 	.string	"ptxas"
        /*0030*/ 	.string	"Cuda compilation tools, release 13.0, V13.0.88"
        /*0030*/ 	.string	"Build cuda_13.0.r13.0/compiler.36424714_0"
        /*0030*/ 	.string	"-v  -suppress-debug-info  -lineinfo  -arch sm_90a "



//--------------------- .note.nv.cuinfo           --------------------------
	.section	.note.nv.cuinfo,"",@"SHT_NOTE"
	.sectionflags	@"SHF_NOTE_NV_CUINFO"
        /*0018*/ 	.short	0x0002
        /*001a*/ 	.short	0x005a
        /*001c*/ 	.short	0x0082
	.zero		2


//--------------------- .nv.info                  --------------------------
	.section	.nv.info,"",@"SHT_CUDA_INFO"
	.align	4


	//----- nvinfo : EIATTR_REGCOUNT
	.align		4
        /*0000*/ 	.byte	0x04, 0x2f
        /*0002*/ 	.short	(.L_1 - .L_0)
	.align		4
.L_0:
        /*0004*/ 	.word	index@(gluon_wgmma)
        /*0008*/ 	.word	0x0000005a


	//----- nvinfo : EIATTR_FRAME_SIZE
	.align		4
.L_1:
        /*000c*/ 	.byte	0x04, 0x11
        /*000e*/ 	.short	(.L_3 - .L_2)
	.align		4
.L_2:
        /*0010*/ 	.word	index@(gluon_wgmma)
        /*0014*/ 	.word	0x00000000


	//----- nvinfo : EIATTR_MIN_STACK_SIZE
	.align		4
.L_3:
        /*0018*/ 	.byte	0x04, 0x12
        /*001a*/ 	.short	(.L_5 - .L_4)
	.align		4
.L_4:
        /*001c*/ 	.word	index@(gluon_wgmma)
        /*0020*/ 	.word	0x00000000
.L_5:


//--------------------- .nv.compat                --------------------------
	.section	.nv.compat,"",@"SHT_CUDA_COMPAT_INFO"
	.align	4
        /*0000*/ 	.byte	0x02, 0x09, 0x01, 0x00, 0x02, 0x02, 0x04, 0x00, 0x02, 0x05, 0x05, 0x00, 0x03, 0x07, 0x01, 0x01
        /*0010*/ 	.byte	0x02, 0x03, 0x03, 0x00, 0x02, 0x06, 0x01, 0x00, 0x04, 0x0b, 0x08, 0x00, 0x00, 0x00, 0x00, 0x00
        /*0020*/ 	.byte	0x00, 0x00, 0x00, 0x00


//--------------------- .nv.info.gluon_wgmma      --------------------------
	.section	.nv.info.gluon_wgmma,"",@"SHT_CUDA_INFO"
	.sectionflags	@""
	.align	4


	//----- nvinfo : EIATTR_CUDA_API_VERSION
	.align		4
        /*0000*/ 	.byte	0x04, 0x37
        /*0002*/ 	.short	(.L_7 - .L_6)
.L_6:
        /*0004*/ 	.word	0x00000082


	//----- nvinfo : EIATTR_KPARAM_INFO
	.align		4
.L_7:
        /*0008*/ 	.byte	0x04, 0x17
        /*000a*/ 	.short	(.L_9 - .L_8)
.L_8:
        /*000c*/ 	.word	0x00000000
        /*0010*/ 	.short	0x000a
        /*0012*/ 	.short	0x0048
        /*0014*/ 	.byte	0x00, 0xf4, 0x21, 0x00


	//----- nvinfo : EIATTR_KPARAM_INFO
	.align		4
.L_9:
        /*0018*/ 	.byte	0x04, 0x17
        /*001a*/ 	.short	(.L_11 - .L_10)
.L_10:
        /*001c*/ 	.word	0x00000000
        /*0020*/ 	.short	0x0009
        /*0022*/ 	.short	0x0040
        /*0024*/ 	.byte	0x00, 0xf4, 0x21, 0x00


	//----- nvinfo : EIATTR_KPARAM_INFO
	.align		4
.L_11:
        /*0028*/ 	.byte	0x04, 0x17
        /*002a*/ 	.short	(.L_13 - .L_12)
.L_12:
        /*002c*/ 	.word	0x00000000
        /*0030*/ 	.short	0x0008
        /*0032*/ 	.short	0x0038
        /*0034*/ 	.byte	0x00, 0xf0, 0x21, 0x00


	//----- nvinfo : EIATTR_KPARAM_INFO
	.align		4
.L_13:
        /*0038*/ 	.byte	0x04, 0x17
        /*003a*/ 	.short	(.L_15 - .L_14)
.L_14:
        /*003c*/ 	.word	0x00000000
        /*0040*/ 	.short	0x0007
        /*0042*/ 	.short	0x0030
        /*0044*/ 	.byte	0x00, 0xf0, 0x21, 0x00


	//----- nvinfo : EIATTR_KPARAM_INFO
	.align		4
.L_15:
        /*0048*/ 	.byte	0x04, 0x17
        /*004a*/ 	.short	(.L_17 - .L_16)
.L_16:
        /*004c*/ 	.word	0x00000000
        /*0050*/ 	.short	0x0006
        /*0052*/ 	.short	0x0028
        /*0054*/ 	.byte	0x00, 0xf0, 0x21, 0x00


	//----- nvinfo : EIATTR_KPARAM_INFO
	.align		4
.L_17:
        /*0058*/ 	.byte	0x04, 0x17
        /*005a*/ 	.short	(.L_19 - .L_18)
.L_18:
        /*005c*/ 	.word	0x00000000
        /*0060*/ 	.short	0x0005
        /*0062*/ 	.short	0x0020
        /*0064*/ 	.byte	0x00, 0xf0, 0x11, 0x00


	//----- nvinfo : EIATTR_KPARAM_INFO
	.align		4
.L_19:
        /*0068*/ 	.byte	0x04, 0x17
        /*006a*/ 	.short	(.L_21 - .L_20)
.L_20:
        /*006c*/ 	.word	0x00000000
        /*0070*/ 	.short	0x0004
        /*0072*/ 	.short	0x001c
        /*0074*/ 	.byte	0x00, 0xf0, 0x11, 0x00


	//----- nvinfo : EIATTR_KPARAM_INFO
	.align		4
.L_21:
        /*0078*/ 	.byte	0x04, 0x17
        /*007a*/ 	.short	(.L_23 - .L_22)
.L_22:
        /*007c*/ 	.word	0x00000000
        /*0080*/ 	.short	0x0003
        /*0082*/ 	.short	0x0018
        /*0084*/ 	.byte	0x00, 0xf0, 0x11, 0x00


	//----- nvinfo : EIATTR_KPARAM_INFO
	.align		4
.L_23:
        /*0088*/ 	.byte	0x04, 0x17
        /*008a*/ 	.short	(.L_25 - .L_24)
.L_24:
        /*008c*/ 	.word	0x00000000
        /*0090*/ 	.short	0x0002
        /*0092*/ 	.short	0x0010
        /*0094*/ 	.byte	0x00, 0xf4, 0x21, 0x00


	//----- nvinfo : EIATTR_KPARAM_INFO
	.align		4
.L_25:
        /*0098*/ 	.byte	0x04, 0x17
        /*009a*/ 	.short	(.L_27 - .L_26)
.L_26:
        /*009c*/ 	.word	0x00000000
        /*00a0*/ 	.short	0x0001
        /*00a2*/ 	.short	0x0008
        /*00a4*/ 	.byte	0x00, 0xf4, 0x21, 0x00


	//----- nvinfo : EIATTR_KPARAM_INFO
	.align		4
.L_27:
        /*00a8*/ 	.byte	0x04, 0x17
        /*00aa*/ 	.short	(.L_29 - .L_28)
.L_28:
        /*00ac*/ 	.word	0x00000000
        /*00b0*/ 	.short	0x0000
        /*00b2*/ 	.short	0x0000
        /*00b4*/ 	.byte	0x00, 0xf4, 0x21, 0x00


	//----- nvinfo : EIATTR_SPARSE_MMA_MASK
	.align		4
.L_29:
        /*00b8*/ 	.byte	0x03, 0x50
        /*00ba*/ 	.short	0x0000


	//----- nvinfo : EIATTR_MAXREG_COUNT
	.align		4
        /*00bc*/ 	.byte	0x03, 0x1b
        /*00be*/ 	.short	0x00ff


	//----- nvinfo : EIATTR_NUM_BARRIERS
	.align		4
        /*00c0*/ 	.byte	0x02, 0x4c
        /*00c2*/ 	.byte	0x01
	.zero		1


	//----- nvinfo : EIATTR_MERCURY_ISA_VERSION
	.align		4
        /*00c4*/ 	.byte	0x03, 0x5f
        /*00c6*/ 	.short	0x0101


	//----- nvinfo : EIATTR_INT_WARP_WIDE_INSTR_OFFSETS
	.align		4
        /*00c8*/ 	.byte	0x04, 0x31
        /*00ca*/ 	.short	(.L_31 - .L_30)


	//   ....[0]....
.L_30:
        /*00cc*/ 	.word	0x00001420


	//   ....[1]....
        /*00d0*/ 	.word	0x00001440


	//   ....[2]....
        /*00d4*/ 	.word	0x000014f0


	//   ....[3]....
        /*00d8*/ 	.word	0x000018a0


	//   ....[4]....
        /*00dc*/ 	.word	0x000018b0


	//   ....[5]....
        /*00e0*/ 	.word	0x00001920


	//   ....[6]....
        /*00e4*/ 	.word	0x00001930


	//   ....[7]....
        /*00e8*/ 	.word	0x00001e70


	//   ....[8]....
        /*00ec*/ 	.word	0x00001e90


	//----- nvinfo : EIATTR_COOP_GROUP_MASK_REGIDS
	.align		4
.L_31:
        /*00f0*/ 	.byte	0x04, 0x29
        /*00f2*/ 	.short	(.L_33 - .L_32)


	//   ....[0]....
.L_32:
        /*00f4*/ 	.word	0xffffffff


	//   ....[1]....
        /*00f8*/ 	.word	0xffffffff


	//   ....[2]....
        /*00fc*/ 	.word	0xffffffff


	//----- nvinfo : EIATTR_COOP_GROUP_INSTR_OFFSETS
	.align		4
.L_33:
        /*0100*/ 	.byte	0x04, 0x28
        /*0102*/ 	.short	(.L_35 - .L_34)


	//   ....[0]....
.L_34:
        /*0104*/ 	.word	0x00000150


	//   ....[1]....
        /*0108*/ 	.word	0x00000720


	//   ....[2]....
        /*010c*/ 	.word	0x00000cd0


	//----- nvinfo : EIATTR_MBARRIER_INSTR_OFFSETS
	.align		4
.L_35:
        /*0110*/ 	.byte	0x04, 0x39
        /*0112*/ 	.short	(.L_37 - .L_36)


	//   ....[0]....
.L_36:
        /*0114*/ 	.word	0x00001570
        /*0118*/ 	.word	0x000000ff
        /*011c*/ 	.word	0x00014000
        /*0120*/ 	.short	0x0100
        /*0122*/ 	.byte	0x14
	.zero		1


	//   ....[1]....
        /*0124*/ 	.word	0x00001590
        /*0128*/ 	.word	0x000000ff
        /*012c*/ 	.word	0x00014008
        /*0130*/ 	.short	0x0100
        /*0132*/ 	.byte	0x14
	.zero		1


	//   ....[2]....
        /*0134*/ 	.word	0x000019e0
        /*0138*/ 	.word	0x000000ff
        /*013c*/ 	.word	0x00014000
        /*0140*/ 	.short	0x010a
        /*0142*/ 	.byte	0x12
	.zero		1


	//   ....[3]....
        /*0144*/ 	.word	0x00001dd0
        /*0148*/ 	.word	0x000000ff
        /*014c*/ 	.word	0x00014000
        /*0150*/ 	.short	0x0108
        /*0152*/ 	.byte	0x14
	.zero		1


	//   ....[4]....
        /*0154*/ 	.word	0x00001f30
        /*0158*/ 	.word	0x000000ff
        /*015c*/ 	.word	0x00014008
        /*0160*/ 	.short	0x0108
        /*0162*/ 	.byte	0x14
	.zero		1


	//   ....[5]....
        /*0164*/ 	.word	0x00002160
        /*0168*/ 	.word	0x000000ff
        /*016c*/ 	.word	0x00014000
        /*0170*/ 	.short	0x010a
        /*0172*/ 	.byte	0x12
	.zero		1


	//----- nvinfo : EIATTR_NUM_MBARRIERS
	.align		4
.L_37:
        /*0174*/ 	.byte	0x03, 0x38
        /*0176*/ 	.short	0x0002


	//----- nvinfo : EIATTR_EXIT_INSTR_OFFSETS
	.align		4
        /*0178*/ 	.byte	0x04, 0x1c
        /*017a*/ 	.short	(.L_39 - .L_38)


	//   ....[0]....
.L_38:
        /*017c*/ 	.word	0x00002150


	//----- nvinfo : EIATTR_REQNTID
	.align		4
.L_39:
        /*0180*/ 	.byte	0x04, 0x10
        /*0182*/ 	.short	(.L_41 - .L_40)
.L_40:
        /*0184*/ 	.word	0x00000100
        /*0188*/ 	.word	0x00000001
        /*018c*/ 	.word	0x00000001


	//----- nvinfo : EIATTR_CRS_STACK_SIZE
	.align		4
.L_41:
        /*0190*/ 	.byte	0x04, 0x1e
        /*0192*/ 	.short	(.L_43 - .L_42)
.L_42:
        /*0194*/ 	.word	0x00000000


	//----- nvinfo : EIATTR_CBANK_PARAM_SIZE
	.align		4
.L_43:
        /*0198*/ 	.byte	0x03, 0x19
        /*019a*/ 	.short	0x0050


	//----- nvinfo : EIATTR_PARAM_CBANK
	.align		4
        /*019c*/ 	.byte	0x04, 0x0a
        /*019e*/ 	.short	(.L_45 - .L_44)
	.align		4
.L_44:
        /*01a0*/ 	.word	index@(.nv.constant0.gluon_wgmma)
        /*01a4*/ 	.short	0x0210
        /*01a6*/ 	.short	0x0050


	//----- nvinfo : EIATTR_SW_WAR
	.align		4
.L_45:
        /*01a8*/ 	.byte	0x04, 0x36
        /*01aa*/ 	.short	(.L_47 - .L_46)
.L_46:
        /*01ac*/ 	.word	0x00000008
.L_47:


//--------------------- .nv.callgraph             --------------------------
	.section	.nv.callgraph,"",@"SHT_CUDA_CALLGRAPH"
	.align	4
	.sectionentsize	8
	.align		4
        /*0000*/ 	.word	0x00000000
	.align		4
        /*0004*/ 	.word	0xffffffff
	.align		4
        /*0008*/ 	.word	0x00000000
	.align		4
        /*000c*/ 	.word	0xfffffffe
	.align		4
        /*0010*/ 	.word	0x00000000
	.align		4
        /*0014*/ 	.word	0xfffffffd
	.align		4
        /*0018*/ 	.word	0x00000000
	.align		4
        /*001c*/ 	.word	0xfffffffc


//--------------------- .text.gluon_wgmma         --------------------------
	.section	.text.gluon_wgmma,"ax",@progbits
	.align	128
        .global         gluon_wgmma
        .type           gluon_wgmma,@function
        .size           gluon_wgmma,(.L_x_52 - gluon_wgmma)
        .other          gluon_wgmma,@"STO_CUDA_ENTRY STV_DEFAULT"
gluon_wgmma:
.text.gluon_wgmma:
[----:B------:R-:W-:Y:S01]  /*0000*/  LDC R1, c[0x0][0x28] ;  /* 0x00000a00ff017b82 */ /* 0x000fe20000000800 */
[----:B------:R-:W1:Y:S07]  /*0010*/  S2R R0, SR_TID.X ;  /* 0x0000000000007919 */ /* 0x000e6e0000002100 */
[----:B------:R-:W2:Y:S01]  /*0020*/  S2UR UR4, SR_CgaCtaId ;  /* 0x00000000000479c3 */ /* 0x000ea20000008800 */
[----:B------:R-:W-:Y:S01]  /*0030*/  UMOV UR20, 0x400 ;  /* 0x0000040000147882 */ /* 0x000fe20000000000 */
[----:B------:R-:W-:Y:S01]  /*0040*/  ULDC UR6, c[0x0][0xc] ;  /* 0x0000030000067ab9 */ /* 0x000fe20000000800 */
[----:B------:R-:W-:Y:S01]  /*0050*/  ULDC.64 UR32, c[0x0][0x250] ;  /* 0x0000940000207ab9 */ /* 0x000fe20000000a00 */
[----:B------:R-:W-:Y:S04]  /*0060*/  BSSY B0, `(.L_x_0) ;  /* 0x000001f000007945 */ /* 0x000fe80003800000 */
[----:B------:R-:W3:Y:S08]  /*0070*/  LDC R3, c[0x0][0x228] ;  /* 0x00008a00ff037b82 */ /* 0x000ef00000000800 */
[----:B------:R-:W4:Y:S08]  /*0080*/  LDC R10, c[0x0][0x230] ;  /* 0x00008c00ff0a7b82 */ /* 0x000f300000000800 */
[----:B------:R-:W-:Y:S01]  /*0090*/  S2UR UR23, SR_CTAID.Y ;  /* 0x00000000001779c3 */ /* 0x000fe20000002600 */
[----:B--2---:R-:W-:-:S03]  /*00a0*/  ULEA UR20, UR4, UR20, 0x18 ;  /* 0x0000001404147291 */ /* 0x004fc6000f8ec03f */
[----:B------:R-:W-:Y:S01]  /*00b0*/  ULDC UR4, c[0x0][0x10] ;  /* 0x0000040000047ab9 */ /* 0x000fe20000000800 */
[----:B-1----:R-:W-:-:S03]  /*00c0*/  LOP3.LUT R2, R0, 0xff, RZ, 0xc0, !PT ;  /* 0x000000ff00027812 */ /* 0x002fc600078ec0ff */
[----:B------:R-:W1:Y:S01]  /*00d0*/  S2UR UR5, SR_CTAID.Z ;  /* 0x00000000000579c3 */ /* 0x000e620000002700 */
[----:B---3--:R-:W-:Y:S01]  /*00e0*/  VIADD R3, R3, 0xffffffff ;  /* 0xffffffff03037836 */ /* 0x008fe20000000000 */
[C---:B------:R-:W-:Y:S02]  /*00f0*/  ISETP.GE.U32.AND P0, PT, R2.reuse, 0x20, PT ;  /* 0x000000200200780c */ /* 0x040fe40003f06070 */
[C---:B------:R-:W-:Y:S02]  /*0100*/  ISETP.NE.U32.AND P2, PT, R2.reuse, RZ, PT ;  /* 0x000000ff0200720c */ /* 0x040fe40003f45070 */
[----:B------:R-:W-:Y:S02]  /*0110*/  LEA R11, R2, UR20, 0x2 ;  /* 0x00000014020b7c11 */ /* 0x000fe4000f8e10ff */
[----:B------:R-:W2:Y:S01]  /*0120*/  S2UR UR34, SR_CTAID.X ;  /* 0x00000000002279c3 */ /* 0x000ea20000002500 */
[----:B----4-:R-:W-:-:S06]  /*0130*/  VIADD R12, R10, 0xffffffff ;  /* 0xffffffff0a0c7836 */ /* 0x010fcc0000000000 */
[----:B------:R3:W-:Y:S01]  /*0140*/  @!P0 STS [R11], RZ ;  /* 0x000000ff0b008388 */ /* 0x0007e20000000800 */
[----:B------:R-:W-:-:S03]  /*0150*/  NOP ;  /* 0x0000000000007918 */ /* 0x000fc60000000000 */
[----:B------:R3:W-:Y:S01]  /*0160*/  @!P2 STS [UR20+0x24], R3 ;  /* 0x00002403ff00a988 */ /* 0x0007e20008000814 */
[----:B-1----:R-:W-:-:S03]  /*0170*/  UIMAD UR4, UR5, UR4, UR23 ;  /* 0x00000004050472a4 */ /* 0x002fc6000f8e0217 */
[----:B------:R3:W-:Y:S01]  /*0180*/  @!P2 STS [UR20+0x20], R12 ;  /* 0x0000200cff00a988 */ /* 0x0007e20008000814 */
[----:B--2---:R-:W-:-:S04]  /*0190*/  UIMAD UR4, UR4, UR6, UR34 ;  /* 0x00000006040472a4 */ /* 0x004fc8000f8e0222 */
[----:B------:R-:W-:-:S03]  /*01a0*/  UIMAD UR5, UR4, 0x180, URZ ;  /* 0x00000180040578a4 */ /* 0x000fc6000f8e023f */
[----:B------:R-:W-:Y:S01]  /*01b0*/  UMOV UR4, URZ ;  /* 0x0000003f00047c82 */ /* 0x000fe20008000000 */
[----:B------:R-:W-:-:S04]  /*01c0*/  UIADD3 UR28, UP0, UR5, UR32, URZ ;  /* 0x00000020051c7290 */ /* 0x000fc8000ff1e03f */
[----:B------:R-:W-:Y:S01]  /*01d0*/  ULEA.HI.X.SX32 UR29, UR5, UR33, 0x1, UP0 ;  /* 0x00000021051d7291 */ /* 0x000fe200080f0e3f */
[----:B---3--:R-:W-:Y:S11]  /*01e0*/  @P2 BRA `(.L_x_1) ;  /* 0x0000000000182947 */ /* 0x008ff60003800000 */
[----:B------:R-:W1:Y:S01]  /*01f0*/  LDS R4, [UR20+0x8] ;  /* 0x00000814ff047984 */ /* 0x000e620008000800 */
[----:B------:R-:W2:Y:S01]  /*0200*/  LDC.64 R6, c[0x0][0x210] ;  /* 0x00008400ff067b82 */ /* 0x000ea20000000a00 */
[----:B------:R-:W-:Y:S02]  /*0210*/  IMAD.MOV.U32 R5, RZ, RZ, 0x70 ;  /* 0x00000070ff057424 */ /* 0x000fe400078e00ff */
[----:B--2---:R2:W-:Y:S03]  /*0220*/  STS.64 [UR20], R6 ;  /* 0x00000006ff007988 */ /* 0x0045e60008000a14 */
[----:B-1----:R-:W-:-:S05]  /*0230*/  LOP3.LUT R4, R4, 0x10, R5, 0xd8, !PT ;  /* 0x0000001004047812 */ /* 0x002fca00078ed805 */
[----:B------:R2:W-:Y:S02]  /*0240*/  STS [UR20+0x8], R4 ;  /* 0x00000804ff007988 */ /* 0x0005e40008000814 */
.L_x_1:
[----:B------:R-:W-:Y:S05]  /*0250*/  BSYNC B0 ;  /* 0x0000000000007941 */ /* 0x000fea0003800000 */
.L_x_0:
[----:B------:R-:W-:Y:S04]  /*0260*/  BSSY B0, `(.L_x_2) ;  /* 0x000000a000007945 */ /* 0x000fe80003800000 */
[----:B------:R-:W-:Y:S05]  /*0270*/  @P2 BRA `(.L_x_3) ;  /* 0x0000000000202947 */ /* 0x000fea0003800000 */
[----:B--2---:R-:W1:Y:S01]  /*0280*/  LDS R4, [UR20+0x34] ;  /* 0x00003414ff047984 */ /* 0x004e620008000800 */
[----:B------:R-:W-:Y:S02]  /*0290*/  IMAD.MOV.U32 R5, RZ, RZ, 0x3f000000 ;  /* 0x3f000000ff057424 */ /* 0x000fe400078e00ff */
[----:B------:R-:W-:Y:S01]  /*02a0*/  @!P2 IMAD.MOV.U32 R6, RZ, RZ, 0xff ;  /* 0x000000ffff06a424 */ /* 0x000fe200078e00ff */
[----:B------:R-:W2:Y:S02]  /*02b0*/  @!P2 LDS R7, [UR20+0x38] ;  /* 0x00003814ff07a984 */ /* 0x000ea40008000800 */
[----:B-1----:R-:W-:Y:S02]  /*02c0*/  LOP3.LUT R4, R4, 0xff000000, R5, 0xb8, !PT ;  /* 0xff00000004047812 */ /* 0x002fe400078eb805 */
[----:B--2---:R-:W-:-:S03]  /*02d0*/  @!P2 LOP3.LUT R5, R7, 0xff, R6, 0xb8, !PT ;  /* 0x000000ff0705a812 */ /* 0x004fc600078eb806 */
[----:B------:R1:W-:Y:S04]  /*02e0*/  STS [UR20+0x34], R4 ;  /* 0x00003404ff007988 */ /* 0x0003e80008000814 */
[----:B------:R1:W-:Y:S02]  /*02f0*/  @!P2 STS [UR20+0x38], R5 ;  /* 0x00003805ff00a988 */ /* 0x0003e40008000814 */
.L_x_3:
[----:B------:R-:W-:Y:S05]  /*0300*/  BSYNC B0 ;  /* 0x0000000000007941 */ /* 0x000fea0003800000 */
.L_x_2:
[----:B------:R-:W-:Y:S04]  /*0310*/  BSSY B0, `(.L_x_4) ;  /* 0x000000e000007945 */ /* 0x000fe80003800000 */
[----:B------:R-:W-:Y:S05]  /*0320*/  @P2 BRA `(.L_x_5) ;  /* 0x0000000000302947 */ /* 0x000fea0003800000 */
[----:B-1----:R-:W1:Y:S01]  /*0330*/  LDS R5, [UR20+0x34] ;  /* 0x00003414ff057984 */ /* 0x002e620008000800 */
[----:B--2---:R-:W2:Y:S03]  /*0340*/  LDC.64 R6, c[0x0][0x238] ;  /* 0x00008e00ff067b82 */ /* 0x004ea60000000a00 */
[----:B------:R-:W3:Y:S01]  /*0350*/  LDS R4, [UR20+0x1c] ;  /* 0x00001c14ff047984 */ /* 0x000ee20008000800 */
[C---:B--2---:R-:W-:Y:S01]  /*0360*/  SHF.L.U64.HI R7, R6.reuse, 0x1, R7 ;  /* 0x0000000106077819 */ /* 0x044fe20000010207 */
[----:B------:R-:W-:-:S03]  /*0370*/  IMAD.SHL.U32 R6, R6, 0x2, RZ ;  /* 0x0000000206067824 */ /* 0x000fc600078e00ff */
[--C-:B------:R-:W-:Y:S02]  /*0380*/  SHF.R.U32.HI R9, RZ, 0x4, R7.reuse ;  /* 0x00000004ff097819 */ /* 0x100fe40000011607 */
[----:B------:R-:W-:-:S05]  /*0390*/  SHF.R.U64 R6, R6, 0x4, R7 ;  /* 0x0000000406067819 */ /* 0x000fca0000001207 */
[----:B------:R4:W-:Y:S01]  /*03a0*/  STS [UR20+0xc], R6 ;  /* 0x00000c06ff007988 */ /* 0x0009e20008000814 */
[----:B-1----:R-:W-:Y:S02]  /*03b0*/  LOP3.LUT R5, R5, 0x7, RZ, 0xb8, !PT ;  /* 0x0000000705057812 */ /* 0x002fe400078eb8ff */
[----:B---3--:R-:W-:-:S03]  /*03c0*/  LOP3.LUT R4, R4, 0xf, R9, 0xb8, !PT ;  /* 0x0000000f04047812 */ /* 0x008fc600078eb809 */
[----:B------:R4:W-:Y:S04]  /*03d0*/  STS [UR20+0x34], R5 ;  /* 0x00003405ff007988 */ /* 0x0009e80008000814 */
[----:B------:R4:W-:Y:S02]  /*03e0*/  STS [UR20+0x1c], R4 ;  /* 0x00001c04ff007988 */ /* 0x0009e40008000814 */
.L_x_5:
[----:B------:R-:W-:Y:S05]  /*03f0*/  BSYNC B0 ;  /* 0x0000000000007941 */ /* 0x000fea0003800000 */
.L_x_4:
[----:B------:R-:W-:Y:S04]  /*0400*/  BSSY B1, `(.L_x_6) ;  /* 0x000001a000017945 */ /* 0x000fe80003800000 */
[----:B------:R-:W-:Y:S04]  /*0410*/  BSSY B0, `(.L_x_7) ;  /* 0x0000015000007945 */ /* 0x000fe80003800000 */
[----:B------:R-:W-:Y:S05]  /*0420*/  @P2 BRA `(.L_x_8) ;  /* 0x0000000000202947 */ /* 0x000fea0003800000 */
[----:B-12-4-:R-:W1:Y:S02]  /*0430*/  LDS R4, [UR20+0x34] ;  /* 0x00003414ff047984 */ /* 0x016e640008000800 */
[----:B-1----:R-:W-:-:S05]  /*0440*/  LOP3.LUT R4, R4, 0x38, RZ, 0xb8, !PT ;  /* 0x0000003804047812 */ /* 0x002fca00078eb8ff */
[----:B------:R1:W-:Y:S01]  /*0450*/  STS [UR20+0x34], R4 ;  /* 0x00003404ff007988 */ /* 0x0003e20008000814 */
[----:B------:R-:W-:Y:S05]  /*0460*/  @P2 BRA `(.L_x_9) ;  /* 0x0000000000202947 */ /* 0x000fea0003800000 */
[----:B-1----:R-:W1:Y:S01]  /*0470*/  LDS R4, [UR20+0x8] ;  /* 0x00000814ff047984 */ /* 0x002e620008000800 */
[----:B------:R-:W-:-:S05]  /*0480*/  IMAD.MOV.U32 R5, RZ, RZ, 0x780 ;  /* 0x00000780ff057424 */ /* 0x000fca00078e00ff */
[----:B-1----:R-:W-:-:S05]  /*0490*/  LOP3.LUT R4, R4, 0x300, R5, 0xd8, !PT ;  /* 0x0000030004047812 */ /* 0x002fca00078ed805 */
[----:B------:R3:W-:Y:S02]  /*04a0*/  STS [UR20+0x8], R4 ;  /* 0x00000804ff007988 */ /* 0x0007e40008000814 */
.L_x_8:
[----:B------:R-:W-:Y:S05]  /*04b0*/  @P2 BRA `(.L_x_10) ;  /* 0x0000000000282947 */ /* 0x000fea0003800000 */
[----:B-1234-:R-:W1:Y:S02]  /*04c0*/  LDS R4, [UR20+0x8] ;  /* 0x00000814ff047984 */ /* 0x01ee640008000800 */
[----:B-1----:R-:W-:-:S05]  /*04d0*/  LOP3.LUT R4, R4, 0x1800, RZ, 0xb8, !PT ;  /* 0x0000180004047812 */ /* 0x002fca00078eb8ff */
[----:B------:R2:W-:Y:S02]  /*04e0*/  STS [UR20+0x8], R4 ;  /* 0x00000804ff007988 */ /* 0x0005e40008000814 */
.L_x_9:
[----:B------:R-:W-:Y:S05]  /*04f0*/  @P2 BREAK B0 ;  /* 0x0000000000002942 */ /* 0x000fea0003800000 */
[----:B------:R-:W-:Y:S05]  /*0500*/  @P2 BRA `(.L_x_11) ;  /* 0x0000000000242947 */ /* 0x000fea0003800000 */
[----:B------:R-:W3:Y:S01]  /*0510*/  LDS R5, [UR20+0x8] ;  /* 0x00000814ff057984 */ /* 0x000ee20008000800 */
[----:B-12---:R-:W-:-:S05]  /*0520*/  IMAD.MOV.U32 R4, RZ, RZ, 0x6000 ;  /* 0x00006000ff047424 */ /* 0x006fca00078e00ff */
[----:B---3--:R-:W-:-:S04]  /*0530*/  LOP3.LUT R4, R5, 0x6000, R4, 0xd8, !PT ;  /* 0x0000600005047812 */ /* 0x008fc800078ed804 */
[----:B------:R-:W-:-:S05]  /*0540*/  LOP3.LUT R4, R4, 0x400000, RZ, 0xb8, !PT ;  /* 0x0040000004047812 */ /* 0x000fca00078eb8ff */
[----:B------:R5:W-:Y:S02]  /*0550*/  STS [UR20+0x8], R4 ;  /* 0x00000804ff007988 */ /* 0x000be40008000814 */
.L_x_10:
[----:B------:R-:W-:Y:S05]  /*0560*/  BSYNC B0 ;  /* 0x0000000000007941 */ /* 0x000fea0003800000 */
.L_x_7:
[----:B-12345:R-:W1:Y:S02]  /*0570*/  @!P2 LDS R4, [UR20+0x8] ;  /* 0x00000814ff04a984 */ /* 0x03ee640008000800 */
[----:B-1----:R-:W-:-:S05]  /*0580*/  @!P2 LOP3.LUT R4, R4, 0x8000, RZ, 0xb8, !PT ;  /* 0x000080000404a812 */ /* 0x002fca00078eb8ff */
[----:B------:R3:W-:Y:S02]  /*0590*/  @!P2 STS [UR20+0x8], R4 ;  /* 0x00000804ff00a988 */ /* 0x0007e40008000814 */
.L_x_11:
[----:B------:R-:W-:Y:S05]  /*05a0*/  BSYNC B1 ;  /* 0x0000000000017941 */ /* 0x000fea0003800000 */
.L_x_6:
[----:B------:R-:W-:Y:S05]  /*05b0*/  WARPSYNC.ALL ;  /* 0x0000000000007948 */ /* 0x000fea0003800000 */
[----:B------:R-:W4:Y:S02]  /*05c0*/  LDC R6, c[0x0][0x22c] ;  /* 0x00008b00ff067b82 */ /* 0x000f240000000800 */
[----:B----4-:R-:W-:Y:S01]  /*05d0*/  VIADD R6, R6, 0xffffffff ;  /* 0xffffffff06067836 */ /* 0x010fe20000000000 */
[----:B------:R-:W-:Y:S06]  /*05e0*/  @P0 BRA `(.L_x_12) ;  /* 0x0000000000280947 */ /* 0x000fec0003800000 */
[----:B-123--:R-:W1:Y:S01]  /*05f0*/  S2R R4, SR_LANEID ;  /* 0x0000000000047919 */ /* 0x00ee620000000000 */
[----:B------:R-:W-:Y:S05]  /*0600*/  WARPSYNC.ALL ;  /* 0x0000000000007948 */ /* 0x000fea0003800000 */
[----:B-1----:R-:W-:-:S05]  /*0610*/  IMAD.SHL.U32 R7, R4, 0x4, RZ ;  /* 0x0000000404077824 */ /* 0x002fca00078e00ff */
[----:B------:R-:W1:Y:S01]  /*0620*/  LDS R9, [R7+UR20] ;  /* 0x0000001407097984 */ /* 0x000e620008000800 */
[----:B------:R-:W-:-:S05]  /*0630*/  IADD3 R4, P1, R7, UR28, RZ ;  /* 0x0000001c07047c10 */ /* 0x000fca000ff3e0ff */
[----:B------:R-:W-:-:S05]  /*0640*/  IMAD.X R5, RZ, RZ, UR29, P1 ;  /* 0x0000001dff057e24 */ /* 0x000fca00088e06ff */
[----:B-1----:R4:W5:Y:S01]  /*0650*/  ATOMG.E.EXCH.STRONG.GPU PT, RZ, [R4], R9 ;  /* 0x0000000904ff73a8 */ /* 0x00296200041ee100 */
[----:B------:R-:W-:-:S04]  /*0660*/  DEPBAR {5,4,3,2,1,0} ;  /* 0x0000003f0000791a */ /* 0x000fc80000000000 */
[----:B------:R4:W-:Y:S01]  /*0670*/  UTMACCTL.IV [UR28] ;  /* 0x000000001c0079b9 */ /* 0x0009e20008000000 */
[----:B------:R-:W-:Y:S01]  /*0680*/  NOP ;  /* 0x0000000000007918 */ /* 0x000fe20000000000 */
.L_x_12:
[----:B------:R-:W-:Y:S05]  /*0690*/  @P0 BRA `(.L_x_13) ;  /* 0x00000000000c0947 */ /* 0x000fea0003800000 */
[----:B------:R0:W-:Y:S01]  /*06a0*/  UTMACMDFLUSH ;  /* 0x00000000000079b7 */ /* 0x0001e20000000000 */
[----:B------:R-:W-:Y:S05]  /*06b0*/  @P0 BRA `(.L_x_13) ;  /* 0x0000000000040947 */ /* 0x000fea0003800000 */
[----:B------:R-:W-:-:S04]  /*06c0*/  DEPBAR.LE SB0, 0x0 ;  /* 0x000080000000791a */ /* 0x000fc80000000000 */
.L_x_13:
[----:B------:R-:W-:Y:S05]  /*06d0*/  WARPSYNC.ALL ;  /* 0x0000000000007948 */ /* 0x000fea0003800000 */
[----:B-----5:R-:W-:Y:S06]  /*06e0*/  BAR.SYNC.DEFER_BLOCKING 0x0 ;  /* 0x0000000000007b1d */ /* 0x020fec0000010000 */
[----:B------:R-:W-:Y:S02]  /*06f0*/  BSSY B1, `(.L_x_14) ;  /* 0x000000b000017945 */ /* 0x000fe40003800000 */
[----:B------:R-:W-:Y:S06]  /*0700*/  BAR.SYNC.DEFER_BLOCKING 0x0 ;  /* 0x0000000000007b1d */ /* 0x000fec0000010000 */
[----:B------:R5:W-:Y:S01]  /*0710*/  @!P0 STS [R11], RZ ;  /* 0x000000ff0b008388 */ /* 0x000be20000000800 */
[----:B------:R-:W-:Y:S01]  /*0720*/  NOP ;  /* 0x0000000000007918 */ /* 0x000fe20000000000 */
[----:B------:R-:W-:Y:S05]  /*0730*/  @P2 BRA `(.L_x_15) ;  /* 0x0000000000182947 */ /* 0x000fea0003800000 */
[----:B-1234-:R-:W1:Y:S01]  /*0740*/  LDS R4, [UR20+0x8] ;  /* 0x00000814ff047984 */ /* 0x01ee620008000800 */
[----:B------:R-:W2:Y:S01]  /*0750*/  LDC.64 R8, c[0x0][0x218] ;  /* 0x00008600ff087b82 */ /* 0x000ea20000000a00 */
[----:B------:R-:W-:Y:S02]  /*0760*/  IMAD.MOV.U32 R5, RZ, RZ, 0x70 ;  /* 0x00000070ff057424 */ /* 0x000fe400078e00ff */
[----:B--2---:R2:W-:Y:S03]  /*0770*/  STS.64 [UR20], R8 ;  /* 0x00000008ff007988 */ /* 0x0045e60008000a14 */
[----:B-1----:R-:W-:-:S05]  /*0780*/  LOP3.LUT R4, R4, 0x10, R5, 0xd8, !PT ;  /* 0x0000001004047812 */ /* 0x002fca00078ed805 */
[----:B------:R2:W-:Y:S02]  /*0790*/  STS [UR20+0x8], R4 ;  /* 0x00000804ff007988 */ /* 0x0005e40008000814 */
.L_x_15:
[----:B----4-:R-:W-:Y:S05]  /*07a0*/  BSYNC B1 ;  /* 0x0000000000017941 */ /* 0x010fea0003800000 */
.L_x_14:
[----:B------:R-:W-:Y:S04]  /*07b0*/  BSSY B1, `(.L_x_16) ;  /* 0x000000a000017945 */ /* 0x000fe80003800000 */
[----:B------:R-:W-:Y:S05]  /*07c0*/  @P2 BRA `(.L_x_17) ;  /* 0x0000000000202947 */ /* 0x000fea0003800000 */
[----:B-123--:R-:W1:Y:S01]  /*07d0*/  LDS R4, [UR20+0x34] ;  /* 0x00003414ff047984 */ /* 0x00ee620008000800 */
[----:B------:R-:W-:Y:S02]  /*07e0*/  IMAD.MOV.U32 R7, RZ, RZ, 0x3f000000 ;  /* 0x3f000000ff077424 */ /* 0x000fe400078e00ff */
[----:B------:R-:W-:Y:S01]  /*07f0*/  @!P2 IMAD.MOV.U32 R5, RZ, RZ, 0x3f ;  /* 0x0000003fff05a424 */ /* 0x000fe200078e00ff */
[----:B------:R-:W2:Y:S02]  /*0800*/  @!P2 LDS R8, [UR20+0x38] ;  /* 0x00003814ff08a984 */ /* 0x000ea40008000800 */
[----:B-1----:R-:W-:Y:S02]  /*0810*/  LOP3.LUT R4, R4, 0xff000000, R7, 0xb8, !PT ;  /* 0xff00000004047812 */ /* 0x002fe400078eb807 */
[----:B--2---:R-:W-:-:S03]  /*0820*/  @!P2 LOP3.LUT R5, R8, 0xff, R5, 0xb8, !PT ;  /* 0x000000ff0805a812 */ /* 0x004fc600078eb805 */
[----:B------:R4:W-:Y:S04]  /*0830*/  STS [UR20+0x34], R4 ;  /* 0x00003404ff007988 */ /* 0x0009e80008000814 */
[----:B------:R4:W-:Y:S02]  /*0840*/  @!P2 STS [UR20+0x38], R5 ;  /* 0x00003805ff00a988 */ /* 0x0009e40008000814 */
.L_x_17:
[----:B------:R-:W-:Y:S05]  /*0850*/  BSYNC B1 ;  /* 0x0000000000017941 */ /* 0x000fea0003800000 */
.L_x_16:
[----:B------:R-:W-:Y:S04]  /*0860*/  BSSY B1, `(.L_x_18) ;  /* 0x0000004000017945 */ /* 0x000fe80003800000 */
[----:B------:R-:W-:Y:S05]  /*0870*/  @P2 BRA `(.L_x_19) ;  /* 0x0000000000082947 */ /* 0x000fea0003800000 */
[----:B------:R1:W-:Y:S04]  /*0880*/  STS [UR20+0x24], R12 ;  /* 0x0000240cff007988 */ /* 0x0003e80008000814 */
[----:B------:R1:W-:Y:S02]  /*0890*/  STS [UR20+0x20], R6 ;  /* 0x00002006ff007988 */ /* 0x0003e40008000814 */
.L_x_19:
[----:B------:R-:W-:Y:S05]  /*08a0*/  BSYNC B1 ;  /* 0x0000000000017941 */ /* 0x000fea0003800000 */
.L_x_18:
[----:B------:R-:W-:Y:S04]  /*08b0*/  BSSY B1, `(.L_x_20) ;  /* 0x000000e000017945 */ /* 0x000fe80003800000 */
[----:B------:R-:W-:Y:S05]  /*08c0*/  @P2 BRA `(.L_x_21) ;  /* 0x0000000000302947 */ /* 0x000fea0003800000 */
[----:B----4-:R-:W4:Y:S01]  /*08d0*/  LDS R5, [UR20+0x34] ;  /* 0x00003414ff057984 */ /* 0x010f220008000800 */
[----:B-1----:R-:W1:Y:S03]  /*08e0*/  LDC.64 R12, c[0x0][0x240] ;  /* 0x00009000ff0c7b82 */ /* 0x002e660000000a00 */
[----:B--23--:R-:W2:Y:S01]  /*08f0*/  LDS R4, [UR20+0x1c] ;  /* 0x00001c14ff047984 */ /* 0x00cea20008000800 */
[C---:B-1----:R-:W-:Y:S01]  /*0900*/  SHF.L.U64.HI R8, R12.reuse, 0x1, R13 ;  /* 0x000000010c087819 */ /* 0x042fe2000001020d */
[----:B------:R-:W-:-:S03]  /*0910*/  IMAD.SHL.U32 R7, R12, 0x2, RZ ;  /* 0x000000020c077824 */ /* 0x000fc600078e00ff */
[--C-:B------:R-:W-:Y:S02]  /*0920*/  SHF.R.U32.HI R9, RZ, 0x4, R8.reuse ;  /* 0x00000004ff097819 */ /* 0x100fe40000011608 */
[----:B------:R-:W-:-:S05]  /*0930*/  SHF.R.U64 R7, R7, 0x4, R8 ;  /* 0x0000000407077819 */ /* 0x000fca0000001208 */
[----:B------:R1:W-:Y:S01]  /*0940*/  STS [UR20+0xc], R7 ;  /* 0x00000c07ff007988 */ /* 0x0003e20008000814 */
[----:B----4-:R-:W-:Y:S02]  /*0950*/  LOP3.LUT R5, R5, 0x7, RZ, 0xb8, !PT ;  /* 0x0000000705057812 */ /* 0x010fe400078eb8ff */
[----:B--2---:R-:W-:-:S03]  /*0960*/  LOP3.LUT R4, R4, 0xf, R9, 0xb8, !PT ;  /* 0x0000000f04047812 */ /* 0x004fc600078eb809 */
[----:B------:R1:W-:Y:S04]  /*0970*/  STS [UR20+0x34], R5 ;  /* 0x00003405ff007988 */ /* 0x0003e80008000814 */
[----:B------:R1:W-:Y:S02]  /*0980*/  STS [UR20+0x1c], R4 ;  /* 0x00001c04ff007988 */ /* 0x0003e40008000814 */
.L_x_21:
[----:B------:R-:W-:Y:S05]  /*0990*/  BSYNC B1 ;  /* 0x0000000000017941 */ /* 0x000fea0003800000 */
.L_x_20:
[----:B------:R-:W-:Y:S04]  /*09a0*/  BSSY B2, `(.L_x_22) ;  /* 0x000001a000027945 */ /* 0x000fe80003800000 */
[----:B------:R-:W-:Y:S04]  /*09b0*/  BSSY B1, `(.L_x_23) ;  /* 0x0000015000017945 */ /* 0x000fe80003800000 */
[----:B------:R-:W-:Y:S05]  /*09c0*/  @P2 BRA `(.L_x_24) ;  /* 0x0000000000202947 */ /* 0x000fea0003800000 */
[----:B-1234-:R-:W1:Y:S02]  /*09d0*/  LDS R4, [UR20+0x34] ;  /* 0x00003414ff047984 */ /* 0x01ee640008000800 */
[----:B-1----:R-:W-:-:S05]  /*09e0*/  LOP3.LUT R4, R4, 0x38, RZ, 0xb8, !PT ;  /* 0x0000003804047812 */ /* 0x002fca00078eb8ff */
[----:B------:R1:W-:Y:S01]  /*09f0*/  STS [UR20+0x34], R4 ;  /* 0x00003404ff007988 */ /* 0x0003e20008000814 */
[----:B------:R-:W-:Y:S05]  /*0a00*/  @P2 BRA `(.L_x_25) ;  /* 0x0000000000202947 */ /* 0x000fea0003800000 */
[----:B-1----:R-:W1:Y:S01]  /*0a10*/  LDS R4, [UR20+0x8] ;  /* 0x00000814ff047984 */ /* 0x002e620008000800 */
[----:B------:R-:W-:-:S05]  /*0a20*/  IMAD.MOV.U32 R5, RZ, RZ, 0x780 ;  /* 0x00000780ff057424 */ /* 0x000fca00078e00ff */
[----:B-1----:R-:W-:-:S05]  /*0a30*/  LOP3.LUT R4, R4, 0x300, R5, 0xd8, !PT ;  /* 0x0000030004047812 */ /* 0x002fca00078ed805 */
[----:B------:R1:W-:Y:S02]  /*0a40*/  STS [UR20+0x8], R4 ;  /* 0x00000804ff007988 */ /* 0x0003e40008000814 */
.L_x_24:
[----:B------:R-:W-:Y:S05]  /*0a50*/  @P2 BRA `(.L_x_26) ;  /* 0x0000000000282947 */ /* 0x000fea0003800000 */
[----:B-1234-:R-:W1:Y:S02]  /*0a60*/  LDS R4, [UR20+0x8] ;  /* 0x00000814ff047984 */ /* 0x01ee640008000800 */
[----:B-1----:R-:W-:-:S05]  /*0a70*/  LOP3.LUT R4, R4, 0x1800, RZ, 0xb8, !PT ;  /* 0x0000180004047812 */ /* 0x002fca00078eb8ff */
[----:B------:R2:W-:Y:S02]  /*0a80*/  STS [UR20+0x8], R4 ;  /* 0x00000804ff007988 */ /* 0x0005e40008000814 */
.L_x_25:
[----:B------:R-:W-:Y:S05]  /*0a90*/  @P2 BREAK B1 ;  /* 0x0000000000012942 */ /* 0x000fea0003800000 */
[----:B------:R-:W-:Y:S05]  /*0aa0*/  @P2 BRA `(.L_x_27) ;  /* 0x0000000000242947 */ /* 0x000fea0003800000 */
[----:B-12---:R-:W1:Y:S01]  /*0ab0*/  LDS R4, [UR20+0x8] ;  /* 0x00000814ff047984 */ /* 0x006e620008000800 */
[----:B------:R-:W-:-:S05]  /*0ac0*/  IMAD.MOV.U32 R5, RZ, RZ, 0x6000 ;  /* 0x00006000ff057424 */ /* 0x000fca00078e00ff */
[----:B-1----:R-:W-:-:S04]  /*0ad0*/  LOP3.LUT R4, R4, 0x6000, R5, 0xd8, !PT ;  /* 0x0000600004047812 */ /* 0x002fc800078ed805 */
[----:B------:R-:W-:-:S05]  /*0ae0*/  LOP3.LUT R4, R4, 0x400000, RZ, 0xb8, !PT ;  /* 0x0040000004047812 */ /* 0x000fca00078eb8ff */
[----:B------:R1:W-:Y:S02]  /*0af0*/  STS [UR20+0x8], R4 ;  /* 0x00000804ff007988 */ /* 0x0003e40008000814 */
.L_x_26:
[----:B------:R-:W-:Y:S05]  /*0b00*/  BSYNC B1 ;  /* 0x0000000000017941 */ /* 0x000fea0003800000 */
.L_x_23:
[----:B-1234-:R-:W1:Y:S02]  /*0b10*/  @!P2 LDS R4, [UR20+0x8] ;  /* 0x00000814ff04a984 */ /* 0x01ee640008000800 */
[----:B-1----:R-:W-:-:S05]  /*0b20*/  @!P2 LOP3.LUT R4, R4, 0x8000, RZ, 0xb8, !PT ;  /* 0x000080000404a812 */ /* 0x002fca00078eb8ff */
[----:B------:R3:W-:Y:S02]  /*0b30*/  @!P2 STS [UR20+0x8], R4 ;  /* 0x00000804ff00a988 */ /* 0x0007e40008000814 */
.L_x_27:
[----:B------:R-:W-:Y:S05]  /*0b40*/  BSYNC B2 ;  /* 0x0000000000027941 */ /* 0x000fea0003800000 */
.L_x_22:
[----:B------:R-:W-:Y:S05]  /*0b50*/  WARPSYNC.ALL ;  /* 0x0000000000007948 */ /* 0x000fea0003800000 */
[----:B------:R-:W-:-:S04]  /*0b60*/  UIADD3 UR31, UR5, 0x80, URZ ;  /* 0x00000080051f7890 */ /* 0x000fc8000fffe03f */
[----:B------:R-:W-:-:S04]  /*0b70*/  UIADD3 UR30, UP0, UR31, UR32, URZ ;  /* 0x000000201f1e7290 */ /* 0x000fc8000ff1e03f */
[----:B------:R-:W-:Y:S01]  /*0b80*/  ULEA.HI.X.SX32 UR31, UR31, UR33, 0x1, UP0 ;  /* 0x000000211f1f7291 */ /* 0x000fe200080f0e3f */
[----:B------:R-:W-:Y:S11]  /*0b90*/  @P0 BRA `(.L_x_28) ;  /* 0x0000000000280947 */ /* 0x000ff60003800000 */
[----:B-123--:R-:W1:Y:S01]  /*0ba0*/  S2R R4, SR_LANEID ;  /* 0x0000000000047919 */ /* 0x00ee620000000000 */
[----:B------:R-:W-:Y:S05]  /*0bb0*/  WARPSYNC.ALL ;  /* 0x0000000000007948 */ /* 0x000fea0003800000 */
[----:B-1----:R-:W-:-:S05]  /*0bc0*/  IMAD.SHL.U32 R8, R4, 0x4, RZ ;  /* 0x0000000404087824 */ /* 0x002fca00078e00ff */
[----:B------:R-:W1:Y:S01]  /*0bd0*/  LDS R7, [R8+UR20] ;  /* 0x0000001408077984 */ /* 0x000e620008000800 */
[----:B------:R-:W-:-:S05]  /*0be0*/  IADD3 R4, P1, R8, UR30, RZ ;  /* 0x0000001e08047c10 */ /* 0x000fca000ff3e0ff */
[----:B------:R-:W-:-:S05]  /*0bf0*/  IMAD.X R5, RZ, RZ, UR31, P1 ;  /* 0x0000001fff057e24 */ /* 0x000fca00088e06ff */
[----:B-1----:R4:W2:Y:S01]  /*0c00*/  ATOMG.E.EXCH.STRONG.GPU PT, RZ, [R4], R7 ;  /* 0x0000000704ff73a8 */ /* 0x0028a200041ee100 */
[----:B------:R-:W-:-:S04]  /*0c10*/  DEPBAR {5,4,3,2,1,0} ;  /* 0x0000003f0000791a */ /* 0x000fc80000000000 */
[----:B------:R4:W-:Y:S01]  /*0c20*/  UTMACCTL.IV [UR30] ;  /* 0x000000001e0079b9 */ /* 0x0009e20008000000 */
[----:B------:R-:W-:Y:S01]  /*0c30*/  NOP ;  /* 0x0000000000007918 */ /* 0x000fe20000000000 */
.L_x_28:
[----:B------:R-:W-:Y:S05]  /*0c40*/  @P0 BRA `(.L_x_29) ;  /* 0x00000000000c0947 */ /* 0x000fea0003800000 */
[----:B------:R0:W-:Y:S01]  /*0c50*/  UTMACMDFLUSH ;  /* 0x00000000000079b7 */ /* 0x0001e20000000000 */
[----:B------:R-:W-:Y:S05]  /*0c60*/  @P0 BRA `(.L_x_29) ;  /* 0x0000000000040947 */ /* 0x000fea0003800000 */
[----:B------:R-:W-:-:S04]  /*0c70*/  DEPBAR.LE SB0, 0x0 ;  /* 0x000080000000791a */ /* 0x000fc80000000000 */
.L_x_29:
[----:B------:R-:W-:Y:S05]  /*0c80*/  WARPSYNC.ALL ;  /* 0x0000000000007948 */ /* 0x000fea0003800000 */
[----:B--2---:R-:W-:Y:S06]  /*0c90*/  BAR.SYNC.DEFER_BLOCKING 0x0 ;  /* 0x0000000000007b1d */ /* 0x004fec0000010000 */
[----:B------:R-:W-:Y:S02]  /*0ca0*/  BSSY B2, `(.L_x_30) ;  /* 0x000000b000027945 */ /* 0x000fe40003800000 */
[----:B------:R-:W-:Y:S06]  /*0cb0*/  BAR.SYNC.DEFER_BLOCKING 0x0 ;  /* 0x0000000000007b1d */ /* 0x000fec0000010000 */
[----:B------:R2:W-:Y:S01]  /*0cc0*/  @!P0 STS [R11], RZ ;  /* 0x000000ff0b008388 */ /* 0x0005e20000000800 */
[----:B------:R-:W-:Y:S01]  /*0cd0*/  NOP ;  /* 0x0000000000007918 */ /* 0x000fe20000000000 */
[----:B------:R-:W-:Y:S05]  /*0ce0*/  @P2 BRA `(.L_x_31) ;  /* 0x0000000000182947 */ /* 0x000fea0003800000 */
[----:B-1-34-:R-:W1:Y:S01]  /*0cf0*/  LDS R4, [UR20+0x8] ;  /* 0x00000814ff047984 */ /* 0x01ae620008000800 */
[----:B------:R-:W3:Y:S01]  /*0d00*/  LDC.64 R8, c[0x0][0x220] ;  /* 0x00008800ff087b82 */ /* 0x000ee20000000a00 */
[----:B------:R-:W-:Y:S02]  /*0d10*/  IMAD.MOV.U32 R5, RZ, RZ, 0x70 ;  /* 0x00000070ff057424 */ /* 0x000fe400078e00ff */
[----:B---3--:R3:W-:Y:S03]  /*0d20*/  STS.64 [UR20], R8 ;  /* 0x00000008ff007988 */ /* 0x0087e60008000a14 */
[----:B-1----:R-:W-:-:S05]  /*0d30*/  LOP3.LUT R4, R4, 0x10, R5, 0xd8, !PT ;  /* 0x0000001004047812 */ /* 0x002fca00078ed805 */
[----:B------:R3:W-:Y:S02]  /*0d40*/  STS [UR20+0x8], R4 ;  /* 0x00000804ff007988 */ /* 0x0007e40008000814 */
.L_x_31:
[----:B----4-:R-:W-:Y:S05]  /*0d50*/  BSYNC B2 ;  /* 0x0000000000027941 */ /* 0x010fea0003800000 */
.L_x_30:
[----:B------:R-:W-:Y:S04]  /*0d60*/  BSSY B3, `(.L_x_32) ;  /* 0x0000011000037945 */ /* 0x000fe80003800000 */
[----:B------:R-:W-:Y:S04]  /*0d70*/  BSSY B2, `(.L_x_33) ;  /* 0x000000e000027945 */ /* 0x000fe80003800000 */
[----:B------:R-:W-:Y:S05]  /*0d80*/  @P2 BRA `(.L_x_34) ;  /* 0x0000000000242947 */ /* 0x000fea0003800000 */
[----:B-1-3--:R-:W1:Y:S01]  /*0d90*/  LDS R4, [UR20+0x34] ;  /* 0x00003414ff047984 */ /* 0x00ae620008000800 */
[----:B------:R-:W-:-:S05]  /*0da0*/  IMAD.MOV.U32 R5, RZ, RZ, 0x3f000000 ;  /* 0x3f000000ff057424 */ /* 0x000fca00078e00ff */
[----:B-1----:R-:W-:-:S05]  /*0db0*/  LOP3.LUT R4, R4, 0xff000000, R5, 0xb8, !PT ;  /* 0xff00000004047812 */ /* 0x002fca00078eb805 */
[----:B------:R1:W-:Y:S01]  /*0dc0*/  STS [UR20+0x34], R4 ;  /* 0x00003404ff007988 */ /* 0x0003e20008000814 */
[----:B------:R-:W-:Y:S05]  /*0dd0*/  @P2 BRA `(.L_x_35) ;  /* 0x00000000001c2947 */ /* 0x000fea0003800000 */
[----:B-1----:R-:W1:Y:S01]  /*0de0*/  LDS R4, [UR20+0x38] ;  /* 0x00003814ff047984 */ /* 0x002e620008000800 */
[----:B------:R-:W-:-:S05]  /*0df0*/  IMAD.MOV.U32 R5, RZ, RZ, 0xff ;  /* 0x000000ffff057424 */ /* 0x000fca00078e00ff */
[----:B-1----:R-:W-:-:S05]  /*0e00*/  LOP3.LUT R4, R4, 0xff, R5, 0xb8, !PT ;  /* 0x000000ff04047812 */ /* 0x002fca00078eb805 */
[----:B------:R4:W-:Y:S02]  /*0e10*/  STS [UR20+0x38], R4 ;  /* 0x00003804ff007988 */ /* 0x0009e40008000814 */
.L_x_34:
[----:B------:R-:W-:Y:S05]  /*0e20*/  @P2 BREAK B2 ;  /* 0x0000000000022942 */ /* 0x000fea0003800000 */
[----:B------:R-:W-:Y:S05]  /*0e30*/  @P2 BRA `(.L_x_36) ;  /* 0x00000000000c2947 */ /* 0x000fea0003800000 */
[----:B------:R1:W-:Y:S02]  /*0e40*/  STS [UR20+0x20], R6 ;  /* 0x00002006ff007988 */ /* 0x0003e40008000814 */
.L_x_35:
[----:B------:R-:W-:Y:S05]  /*0e50*/  BSYNC B2 ;  /* 0x0000000000027941 */ /* 0x000fea0003800000 */
.L_x_33:
[----:B------:R1:W-:Y:S02]  /*0e60*/  @!P2 STS [UR20+0x24], R3 ;  /* 0x00002403ff00a988 */ /* 0x0003e40008000814 */
.L_x_36:
[----:B------:R-:W-:Y:S05]  /*0e70*/  BSYNC B3 ;  /* 0x0000000000037941 */ /* 0x000fea0003800000 */
.L_x_32:
[----:B------:R-:W-:Y:S05]  /*0e80*/  WARPSYNC.ALL ;  /* 0x0000000000007948 */ /* 0x000fea0003800000 */
[----:B------:R-:W-:Y:S04]  /*0e90*/  BSSY B3, `(.L_x_37) ;  /* 0x000000e000037945 */ /* 0x000fe80003800000 */
[----:B------:R-:W-:Y:S05]  /*0ea0*/  @P2 BRA `(.L_x_38) ;  /* 0x0000000000302947 */ /* 0x000fea0003800000 */
[----:B-1-34-:R-:W1:Y:S01]  /*0eb0*/  LDS R4, [UR20+0x34] ;  /* 0x00003414ff047984 */ /* 0x01ae620008000800 */
[----:B------:R-:W3:Y:S03]  /*0ec0*/  LDC.64 R8, c[0x0][0x248] ;  /* 0x00009200ff087b82 */ /* 0x000ee60000000a00 */
[----:B------:R-:W4:Y:S01]  /*0ed0*/  LDS R3, [UR20+0x1c] ;  /* 0x00001c14ff037984 */ /* 0x000f220008000800 */
[C---:B---3--:R-:W-:Y:S01]  /*0ee0*/  SHF.L.U64.HI R6, R8.reuse, 0x1, R9 ;  /* 0x0000000108067819 */ /* 0x048fe20000010209 */
[----:B------:R-:W-:-:S03]  /*0ef0*/  IMAD.SHL.U32 R5, R8, 0x2, RZ ;  /* 0x0000000208057824 */ /* 0x000fc600078e00ff */
[--C-:B------:R-:W-:Y:S02]  /*0f00*/  SHF.R.U32.HI R8, RZ, 0x4, R6.reuse ;  /* 0x00000004ff087819 */ /* 0x100fe40000011606 */
[----:B------:R-:W-:-:S05]  /*0f10*/  SHF.R.U64 R5, R5, 0x4, R6 ;  /* 0x0000000405057819 */ /* 0x000fca0000001206 */
[----:B------:R3:W-:Y:S01]  /*0f20*/  STS [UR20+0xc], R5 ;  /* 0x00000c05ff007988 */ /* 0x0007e20008000814 */
[----:B-1----:R-:W-:Y:S02]  /*0f30*/  LOP3.LUT R4, R4, 0x7, RZ, 0xb8, !PT ;  /* 0x0000000704047812 */ /* 0x002fe400078eb8ff */
[----:B----4-:R-:W-:-:S03]  /*0f40*/  LOP3.LUT R3, R3, 0xf, R8, 0xb8, !PT ;  /* 0x0000000f03037812 */ /* 0x010fc600078eb808 */
[----:B------:R3:W-:Y:S04]  /*0f50*/  STS [UR20+0x34], R4 ;  /* 0x00003404ff007988 */ /* 0x0007e80008000814 */
[----:B------:R3:W-:Y:S02]  /*0f60*/  STS [UR20+0x1c], R3 ;  /* 0x00001c03ff007988 */ /* 0x0007e40008000814 */
.L_x_38:
[----:B------:R-:W-:Y:S05]  /*0f70*/  BSYNC B3 ;  /* 0x0000000000037941 */ /* 0x000fea0003800000 */
.L_x_37:
[----:B------:R-:W-:Y:S04]  /*0f80*/  BSSY B3, `(.L_x_39) ;  /* 0x000001a000037945 */ /* 0x000fe80003800000 */
[----:B------:R-:W-:Y:S04]  /*0f90*/  BSSY B4, `(.L_x_40) ;  /* 0x0000015000047945 */ /* 0x000fe80003800000 */
[----:B------:R-:W-:Y:S05]  /*0fa0*/  @P2 BRA `(.L_x_41) ;  /* 0x0000000000202947 */ /* 0x000fea0003800000 */
[----:B-1-3--:R-:W1:Y:S02]  /*0fb0*/  LDS R3, [UR20+0x34] ;  /* 0x00003414ff037984 */ /* 0x00ae640008000800 */
[----:B-1----:R-:W-:-:S05]  /*0fc0*/  LOP3.LUT R3, R3, 0x38, RZ, 0xb8, !PT ;  /* 0x0000003803037812 */ /* 0x002fca00078eb8ff */
[----:B------:R1:W-:Y:S01]  /*0fd0*/  STS [UR20+0x34], R3 ;  /* 0x00003403ff007988 */ /* 0x0003e20008000814 */
[----:B------:R-:W-:Y:S05]  /*0fe0*/  @P2 BRA `(.L_x_42) ;  /* 0x0000000000202947 */ /* 0x000fea0003800000 */
[----:B-1----:R-:W1:Y:S01]  /*0ff0*/  LDS R3, [UR20+0x8] ;  /* 0x00000814ff037984 */ /* 0x002e620008000800 */
[----:B----4-:R-:W-:-:S05]  /*1000*/  IMAD.MOV.U32 R4, RZ, RZ, 0x780 ;  /* 0x00000780ff047424 */ /* 0x010fca00078e00ff */
[----:B-1----:R-:W-:-:S05]  /*1010*/  LOP3.LUT R3, R3, 0x300, R4, 0xd8, !PT ;  /* 0x0000030003037812 */ /* 0x002fca00078ed804 */
[----:B------:R1:W-:Y:S02]  /*1020*/  STS [UR20+0x8], R3 ;  /* 0x00000803ff007988 */ /* 0x0003e40008000814 */
.L_x_41:
[----:B------:R-:W-:Y:S05]  /*1030*/  @P2 BRA `(.L_x_43) ;  /* 0x0000000000282947 */ /* 0x000fea0003800000 */
[----:B-1-3--:R-:W1:Y:S02]  /*1040*/  LDS R3, [UR20+0x8] ;  /* 0x00000814ff037984 */ /* 0x00ae640008000800 */
[----:B-1----:R-:W-:-:S05]  /*1050*/  LOP3.LUT R3, R3, 0x1800, RZ, 0xb8, !PT ;  /* 0x0000180003037812 */ /* 0x002fca00078eb8ff */
[----:B------:R3:W-:Y:S02]  /*1060*/  STS [UR20+0x8], R3 ;  /* 0x00000803ff007988 */ /* 0x0007e40008000814 */
.L_x_42:
[----:B------:R-:W-:Y:S05]  /*1070*/  @P2 BREAK B4 ;  /* 0x0000000000042942 */ /* 0x000fea0003800000 */
[----:B------:R-:W-:Y:S05]  /*1080*/  @P2 BRA `(.L_x_44) ;  /* 0x0000000000242947 */ /* 0x000fea0003800000 */
[----:B-1-3--:R-:W1:Y:S01]  /*1090*/  LDS R3, [UR20+0x8] ;  /* 0x00000814ff037984 */ /* 0x00ae620008000800 */
[----:B----4-:R-:W-:-:S05]  /*10a0*/  IMAD.MOV.U32 R4, RZ, RZ, 0x6000 ;  /* 0x00006000ff047424 */ /* 0x010fca00078e00ff */
[----:B-1----:R-:W-:-:S04]  /*10b0*/  LOP3.LUT R3, R3, 0x6000, R4, 0xd8, !PT ;  /* 0x0000600003037812 */ /* 0x002fc800078ed804 */
[----:B------:R-:W-:-:S05]  /*10c0*/  LOP3.LUT R3, R3, 0x400000, RZ, 0xb8, !PT ;  /* 0x0040000003037812 */ /* 0x000fca00078eb8ff */
[----:B------:R1:W-:Y:S02]  /*10d0*/  STS [UR20+0x8], R3 ;  /* 0x00000803ff007988 */ /* 0x0003e40008000814 */
.L_x_43:
[----:B------:R-:W-:Y:S05]  /*10e0*/  BSYNC B4 ;  /* 0x0000000000047941 */ /* 0x000fea0003800000 */
.L_x_40:
[----:B-1-3--:R-:W1:Y:S02]  /*10f0*/  @!P2 LDS R3, [UR20+0x8] ;  /* 0x00000814ff03a984 */ /* 0x00ae640008000800 */
[----:B-1----:R-:W-:-:S05]  /*1100*/  @!P2 LOP3.LUT R3, R3, 0x8000, RZ, 0xb8, !PT ;  /* 0x000080000303a812 */ /* 0x002fca00078eb8ff */
[----:B------:R1:W-:Y:S02]  /*1110*/  @!P2 STS [UR20+0x8], R3 ;  /* 0x00000803ff00a988 */ /* 0x0003e40008000814 */
.L_x_44:
[----:B------:R-:W-:Y:S05]  /*1120*/  BSYNC B3 ;  /* 0x0000000000037941 */ /* 0x000fea0003800000 */
.L_x_39:
[----:B------:R-:W-:Y:S05]  /*1130*/  WARPSYNC.ALL ;  /* 0x0000000000007948 */ /* 0x000fea0003800000 */
[----:B------:R-:W-:Y:S01]  /*1140*/  UIADD3 UR5, UR5, 0x100, URZ ;  /* 0x0000010005057890 */ /* 0x000fe2000fffe03f */
[----:B------:R-:W-:Y:S02]  /*1150*/  ISETP.GE.AND P1, PT, R10, 0x1, PT ;  /* 0x000000010a00780c */ /* 0x000fe40003f26270 */
[----:B------:R-:W-:Y:S02]  /*1160*/  CS2R R56, SRZ ;  /* 0x0000000000387805 */ /* 0x000fe4000001ff00 */
[----:B------:R-:W-:Y:S01]  /*1170*/  CS2R R58, SRZ ;  /* 0x00000000003a7805 */ /* 0x000fe2000001ff00 */
[----:B------:R-:W-:Y:S01]  /*1180*/  UIADD3 UR32, UP0, UR5, UR32, URZ ;  /* 0x0000002005207290 */ /* 0x000fe2000ff1e03f */
[----:B------:R-:W-:-:S02]  /*1190*/  CS2R R60, SRZ ;  /* 0x00000000003c7805 */ /* 0x000fc4000001ff00 */
[----:B------:R-:W-:Y:S02]  /*11a0*/  CS2R R62, SRZ ;  /* 0x00000000003e7805 */ /* 0x000fe4000001ff00 */
[----:B------:R-:W-:Y:S01]  /*11b0*/  CS2R R64, SRZ ;  /* 0x0000000000407805 */ /* 0x000fe2000001ff00 */
[----:B------:R-:W-:Y:S01]  /*11c0*/  ULEA.HI.X.SX32 UR33, UR5, UR33, 0x1, UP0 ;  /* 0x0000002105217291 */ /* 0x000fe200080f0e3f */
[----:B------:R-:W-:Y:S02]  /*11d0*/  CS2R R66, SRZ ;  /* 0x0000000000427805 */ /* 0x000fe4000001ff00 */
[----:B------:R-:W-:Y:S02]  /*11e0*/  CS2R R68, SRZ ;  /* 0x0000000000447805 */ /* 0x000fe4000001ff00 */
[----:B------:R-:W-:Y:S02]  /*11f0*/  CS2R R70, SRZ ;  /* 0x0000000000467805 */ /* 0x000fe4000001ff00 */
[----:B------:R-:W-:-:S02]  /*1200*/  CS2R R72, SRZ ;  /* 0x0000000000487805 */ /* 0x000fc4000001ff00 */
[----:B------:R-:W-:Y:S02]  /*1210*/  CS2R R74, SRZ ;  /* 0x00000000004a7805 */ /* 0x000fe4000001ff00 */
[----:B------:R-:W-:Y:S02]  /*1220*/  CS2R R76, SRZ ;  /* 0x00000000004c7805 */ /* 0x000fe4000001ff00 */
[----:B------:R-:W-:Y:S02]  /*1230*/  CS2R R78, SRZ ;  /* 0x00000000004e7805 */ /* 0x000fe4000001ff00 */
[----:B------:R-:W-:Y:S02]  /*1240*/  CS2R R80, SRZ ;  /* 0x0000000000507805 */ /* 0x000fe4000001ff00 */
[----:B------:R-:W-:Y:S02]  /*1250*/  CS2R R82, SRZ ;  /* 0x0000000000527805 */ /* 0x000fe4000001ff00 */
[----:B------:R-:W-:-:S02]  /*1260*/  CS2R R84, SRZ ;  /* 0x0000000000547805 */ /* 0x000fc4000001ff00 */
[----:B------:R-:W-:Y:S02]  /*1270*/  CS2R R86, SRZ ;  /* 0x0000000000567805 */ /* 0x000fe4000001ff00 */
[----:B------:R-:W-:Y:S02]  /*1280*/  CS2R R24, SRZ ;  /* 0x0000000000187805 */ /* 0x000fe4000001ff00 */
[----:B------:R-:W-:Y:S02]  /*1290*/  CS2R R26, SRZ ;  /* 0x00000000001a7805 */ /* 0x000fe4000001ff00 */
[----:B------:R-:W-:Y:S01]  /*12a0*/  CS2R R28, SRZ ;  /* 0x00000000001c7805 */ /* 0x000fe2000001ff00 */
[----:B------:R-:W-:Y:S01]  /*12b0*/  IMAD.MOV.U32 R30, RZ, RZ, RZ ;  /* 0x000000ffff1e7224 */ /* 0x000fe200078e00ff */
[----:B------:R-:W-:Y:S06]  /*12c0*/  @P0 BRA `(.L_x_45) ;  /* 0x0000000000280947 */ /* 0x000fec0003800000 */
[----:B-1-3--:R-:W1:Y:S01]  /*12d0*/  S2R R3, SR_LANEID ;  /* 0x0000000000037919 */ /* 0x00ae620000000000 */
[----:B------:R-:W-:Y:S05]  /*12e0*/  WARPSYNC.ALL ;  /* 0x0000000000007948 */ /* 0x000fea0003800000 */
[----:B-1----:R-:W-:-:S05]  /*12f0*/  IMAD.SHL.U32 R6, R3, 0x4, RZ ;  /* 0x0000000403067824 */ /* 0x002fca00078e00ff */
[----:B------:R-:W1:Y:S01]  /*1300*/  LDS R3, [R6+UR20] ;  /* 0x0000001406037984 */ /* 0x000e620008000800 */
[----:B----4-:R-:W-:-:S05]  /*1310*/  IADD3 R4, P3, R6, UR32, RZ ;  /* 0x0000002006047c10 */ /* 0x010fca000ff7e0ff */
[----:B------:R-:W-:-:S05]  /*1320*/  IMAD.X R5, RZ, RZ, UR33, P3 ;  /* 0x00000021ff057e24 */ /* 0x000fca00098e06ff */
[----:B-1----:R1:W3:Y:S01]  /*1330*/  ATOMG.E.EXCH.STRONG.GPU PT, RZ, [R4], R3 ;  /* 0x0000000304ff73a8 */ /* 0x0022e200041ee100 */
[----:B------:R-:W-:-:S04]  /*1340*/  DEPBAR {5,4,3,2,1,0} ;  /* 0x0000003f0000791a */ /* 0x000fc80000000000 */
[----:B------:R1:W-:Y:S01]  /*1350*/  UTMACCTL.IV [UR32] ;  /* 0x00000000200079b9 */ /* 0x0003e20008000000 */
[----:B------:R-:W-:Y:S01]  /*1360*/  NOP ;  /* 0x0000000000007918 */ /* 0x000fe20000000000 */
.L_x_45:
[----:B------:R-:W-:Y:S05]  /*1370*/  @P0 BRA `(.L_x_46) ;  /* 0x00000000000c0947 */ /* 0x000fea0003800000 */
[----:B------:R0:W-:Y:S01]  /*1380*/  UTMACMDFLUSH ;  /* 0x00000000000079b7 */ /* 0x0001e20000000000 */
[----:B------:R-:W-:Y:S05]  /*1390*/  @P0 BRA `(.L_x_46) ;  /* 0x0000000000040947 */ /* 0x000fea0003800000 */
[----:B------:R-:W-:-:S04]  /*13a0*/  DEPBAR.LE SB0, 0x0 ;  /* 0x000080000000791a */ /* 0x000fc80000000000 */
.L_x_46:
[----:B------:R-:W-:Y:S05]  /*13b0*/  WARPSYNC.ALL ;  /* 0x0000000000007948 */ /* 0x000fea0003800000 */
[----:B---3--:R-:W-:Y:S01]  /*13c0*/  BAR.SYNC.DEFER_BLOCKING 0x0 ;  /* 0x0000000000007b1d */ /* 0x008fe20000010000 */
[----:B------:R-:W-:Y:S01]  /*13d0*/  USHF.L.U32 UR15, UR34, 0x8, URZ ;  /* 0x00000008220f7899 */ /* 0x000fe2000800063f */
[----:B------:R-:W-:Y:S01]  /*13e0*/  IMAD.MOV.U32 R31, RZ, RZ, RZ ;  /* 0x000000ffff1f7224 */ /* 0x000fe200078e00ff */
[----:B------:R-:W-:Y:S01]  /*13f0*/  USHF.L.U32 UR10, UR23, 0x6, URZ ;  /* 0x00000006170a7899 */ /* 0x000fe2000800063f */
[----:B------:R-:W-:Y:S02]  /*1400*/  CS2R R32, SRZ ;  /* 0x0000000000207805 */ /* 0x000fe4000001ff00 */
[----:B------:R-:W-:Y:S01]  /*1410*/  CS2R R34, SRZ ;  /* 0x0000000000227805 */ /* 0x000fe2000001ff00 */
[----:B------:R-:W-:Y:S01]  /*1420*/  VOTEU.ALL UP0, P2 ;  /* 0x00000000003f7886 */ /* 0x000fe20001000000 */
[----:B------:R-:W-:Y:S01]  /*1430*/  UMOV UR6, 0x1 ;  /* 0x0000000100067882 */ /* 0x000fe20000000000 */
[----:B------:R-:W-:Y:S01]  /*1440*/  VOTEU.ALL UP1, P2 ;  /* 0x00000000003f7886 */ /* 0x000fe20001020000 */
[----:B------:R-:W-:-:S02]  /*1450*/  CS2R R36, SRZ ;  /* 0x0000000000247805 */ /* 0x000fc4000001ff00 */
[----:B------:R-:W-:Y:S01]  /*1460*/  CS2R R38, SRZ ;  /* 0x0000000000267805 */ /* 0x000fe2000001ff00 */
[----:B------:R-:W-:-:S04]  /*1470*/  @!UP0 UIADD3 UR8, -UR6, 0x100000, URZ ;  /* 0x0010000006088890 */ /* 0x000fc8000fffe13f */
[----:B------:R-:W-:Y:S02]  /*1480*/  @!UP0 USHF.L.U32 UR9, UR8, 0xb, URZ ;  /* 0x0000000b08098899 */ /* 0x000fe4000800063f */
[----:B------:R-:W-:Y:S01]  /*1490*/  @!UP0 USHF.L.U32 UR8, UR8, 0x1, URZ ;  /* 0x0000000108088899 */ /* 0x000fe2000800063f */
[----:B------:R-:W-:Y:S01]  /*14a0*/  CS2R R40, SRZ ;  /* 0x0000000000287805 */ /* 0x000fe2000001ff00 */
[----:B------:R-:W-:-:S04]  /*14b0*/  @!UP0 UIADD3 UR6, -UR6, 0x100000, URZ ;  /* 0x0010000006068890 */ /* 0x000fc8000fffe13f */
[----:B------:R-:W-:Y:S02]  /*14c0*/  @!UP0 USHF.L.U32 UR7, UR6, 0xb, URZ ;  /* 0x0000000b06078899 */ /* 0x000fe4000800063f */
[----:B------:R-:W-:Y:S01]  /*14d0*/  @!UP0 USHF.L.U32 UR6, UR6, 0x1, URZ ;  /* 0x0000000106068899 */ /* 0x000fe2000800063f */
[----:B------:R-:W-:Y:S01]  /*14e0*/  CS2R R42, SRZ ;  /* 0x00000000002a7805 */ /* 0x000fe2000001ff00 */
[----:B------:R-:W-:Y:S01]  /*14f0*/  VOTEU.ALL UP0, P2 ;  /* 0x00000000003f7886 */ /* 0x000fe20001000000 */
[----:B------:R-:W-:Y:S02]  /*1500*/  CS2R R44, SRZ ;  /* 0x00000000002c7805 */ /* 0x000fe4000001ff00 */
[----:B------:R-:W-:Y:S02]  /*1510*/  CS2R R46, SRZ ;  /* 0x00000000002e7805 */ /* 0x000fe4000001ff00 */
[----:B------:R-:W-:Y:S02]  /*1520*/  CS2R R48, SRZ ;  /* 0x0000000000307805 */ /* 0x000fe4000001ff00 */
[----:B------:R-:W-:-:S02]  /*1530*/  CS2R R50, SRZ ;  /* 0x0000000000327805 */ /* 0x000fc4000001ff00 */
[----:B------:R-:W-:Y:S02]  /*1540*/  CS2R R52, SRZ ;  /* 0x0000000000347805 */ /* 0x000fe4000001ff00 */
[----:B------:R-:W-:Y:S01]  /*1550*/  CS2R R54, SRZ ;  /* 0x0000000000367805 */ /* 0x000fe2000001ff00 */
[----:B------:R-:W3:Y:S02]  /*1560*/  FENCE.VIEW.ASYNC.S ;  /* 0x00000000000073c6 */ /* 0x000ee40000000000 */
[----:B---3--:R3:W4:Y:S02]  /*1570*/  @!UP0 SYNCS.EXCH.64 URZ, [UR20+0x14000], UR8 ;  /* 0x01400008143f85b2 */ /* 0x0087240008000100 */
[----:B----4-:R-:W-:Y:S06]  /*1580*/  BAR.SYNC.DEFER_BLOCKING 0x0 ;  /* 0x0000000000007b1d */ /* 0x010fec0000010000 */
[----:B------:R3:W4:Y:S01]  /*1590*/  @!UP1 SYNCS.EXCH.64 URZ, [UR20+0x14008], UR6 ;  /* 0x01400806143f95b2 */ /* 0x0007220008000100 */
[----:B------:R-:W-:Y:S05]  /*15a0*/  @!P1 BRA `(.L_x_47) ;  /* 0x0000000400c09947 */ /* 0x000fea0003800000 */
[----:B-1----:R-:W-:Y:S02]  /*15b0*/  SHF.R.U32.HI R3, RZ, 0x5, R0 ;  /* 0x00000005ff037819 */ /* 0x002fe40000011600 */
[----:B------:R-:W-:Y:S02]  /*15c0*/  CS2R R56, SRZ ;  /* 0x0000000000387805 */ /* 0x000fe4000001ff00 */
[----:B------:R-:W-:Y:S02]  /*15d0*/  CS2R R58, SRZ ;  /* 0x00000000003a7805 */ /* 0x000fe4000001ff00 */
[----:B------:R-:W-:Y:S02]  /*15e0*/  CS2R R60, SRZ ;  /* 0x00000000003c7805 */ /* 0x000fe4000001ff00 */
[----:B------:R-:W-:Y:S02]  /*15f0*/  R2UR UR21, R3 ;  /* 0x00000000031572ca */ /* 0x000fe400000e0000 */
        /* <DEDUP_REMOVED lines=29> */
[----:B------:R-:W-:Y:S01]  /*17d0*/  UMOV UR5, URZ ;  /* 0x0000003f00057c82 */ /* 0x000fe20008000000 */
[----:B------:R-:W-:-:S05]  /*17e0*/  UMOV UR14, URZ ;  /* 0x0000003f000e7c82 */ /* 0x000fca0008000000 */
.L_x_49:
[----:B----4-:R-:W-:Y:S01]  /*17f0*/  BAR.SYNC.DEFER_BLOCKING 0x0 ;  /* 0x0000000000007b1d */ /* 0x010fe20000010000 */
[----:B------:R-:W-:Y:S01]  /*1800*/  ULEA UR18, UR5, UR20, 0x3 ;  /* 0x0000001405127291 */ /* 0x000fe2000f8e183f */
[----:B------:R-:W-:Y:S01]  /*1810*/  @!P2 IMAD.MOV.U32 R3, RZ, RZ, 0xa000 ;  /* 0x0000a000ff03a424 */ /* 0x000fe200078e00ff */
[----:B------:R-:W-:Y:S01]  /*1820*/  ELECT P0, URZ, PT ;  /* 0x00000000003f782f */ /* 0x000fe20003800000 */
[----:B------:R-:W-:-:S03]  /*1830*/  ULEA UR12, UR5, UR20, 0xf ;  /* 0x00000014050c7291 */ /* 0x000fc6000f8e783f */
[----:B------:R-:W-:Y:S02]  /*1840*/  ISETP.LT.U32.AND P0, PT, R2, 0x20, P0 ;  /* 0x000000200200780c */ /* 0x000fe40000701070 */
[----:B------:R-:W-:Y:S01]  /*1850*/  ELECT P1, URZ, PT ;  /* 0x00000000003f782f */ /* 0x000fe20003820000 */
[----:B---3--:R-:W-:-:S03]  /*1860*/  ULEA UR8, UR5, UR20, 0xd ;  /* 0x0000001405087291 */ /* 0x008fc6000f8e683f */
[----:B------:R-:W-:Y:S01]  /*1870*/  ISETP.LT.U32.AND P1, PT, R2, 0x20, P1 ;  /* 0x000000200200780c */ /* 0x000fe20000f21070 */
[----:B------:R-:W-:Y:S01]  /*1880*/  UMOV UR11, UR14 ;  /* 0x0000000e000b7c82 */ /* 0x000fe20008000000 */
[----:B------:R-:W-:-:S05]  /*1890*/  UIADD3 UR8, UR8, 0x10000, URZ ;  /* 0x0001000008087890 */ /* 0x000fca000fffe03f */
[----:B------:R-:W-:Y:S01]  /*18a0*/  VOTEU.ANY UP0, P0 ;  /* 0x00000000003f7886 */ /* 0x000fe20000000100 */
[----:B------:R-:W-:Y:S01]  /*18b0*/  VOTEU.ANY UP2, P0 ;  /* 0x00000000003f7886 */ /* 0x000fe20000040100 */
[----:B------:R1:W-:Y:S01]  /*18c0*/  @!P2 SYNCS.ARRIVE.TRANS64 RZ, [UR18+0x14000], R3 ;  /* 0x01400003ffffa9a7 */ /* 0x0003e20008000012 */
[----:B------:R3:W-:Y:S06]  /*18d0*/  MEMBAR.ALL.CTA ;  /* 0x0000000000007992 */ /* 0x0007ec0000008000 */
[----:B---3--:R-:W3:Y:S01]  /*18e0*/  FENCE.VIEW.ASYNC.S ;  /* 0x00000000000073c6 */ /* 0x008ee20000000000 */
[----:B------:R-:W-:Y:S01]  /*18f0*/  @UP0 UIADD3 UR13, UR18, 0x14000, URZ ;  /* 0x00014000120d0890 */ /* 0x000fe2000fffe03f */
[----:B------:R-:W-:Y:S01]  /*1900*/  @UP0 UMOV UR6, UR28 ;  /* 0x0000001c00060c82 */ /* 0x000fe20008000000 */
[----:B------:R-:W-:Y:S01]  /*1910*/  @UP0 UMOV UR7, UR29 ;  /* 0x0000001d00070c82 */ /* 0x000fe20008000000 */
[----:B---3--:R-:W-:Y:S01]  /*1920*/  VOTEU.ANY UP1, P1 ;  /* 0x00000000003f7886 */ /* 0x008fe20000820100 */
[----:B------:R-:W-:Y:S01]  /*1930*/  VOTEU.ANY UP3, P1 ;  /* 0x00000000003f7886 */ /* 0x000fe20000860100 */
[----:B-1----:R-:W-:-:S03]  /*1940*/  IMAD.U32 R3, RZ, RZ, UR4 ;  /* 0x00000004ff037e24 */ /* 0x002fc6000f8e00ff */
[----:B------:R-:W-:Y:S01]  /*1950*/  @UP1 UIADD3 UR9, UR18, 0x14000, URZ ;  /* 0x0001400012091890 */ /* 0x000fe2000fffe03f */
[----:B------:R-:W-:Y:S01]  /*1960*/  @UP1 UMOV UR16, UR30 ;  /* 0x0000001e00101c82 */ /* 0x000fe20008000000 */
[----:B------:R-:W-:Y:S01]  /*1970*/  @UP1 UMOV UR17, UR31 ;  /* 0x0000001f00111c82 */ /* 0x000fe20008000000 */
[----:B------:R-:W-:Y:S01]  /*1980*/  SHF.L.U32 R3, R3, 0x1f, RZ ;  /* 0x0000001f03037819 */ /* 0x000fe200000006ff */
[----:B------:R-:W-:Y:S06]  /*1990*/  BAR.SYNC.DEFER_BLOCKING 0x0 ;  /* 0x0000000000007b1d */ /* 0x000fec0000010000 */
[----:B------:R1:W-:Y:S02]  /*19a0*/  @UP2 UTMALDG.2D [UR12], [UR6] ;  /* 0x0000000c060025b4 */ /* 0x0003e40008008000 */
[----:B------:R-:W-:Y:S06]  /*19b0*/  BAR.SYNC.DEFER_BLOCKING 0x0 ;  /* 0x0000000000007b1d */ /* 0x000fec0000010000 */
[----:B------:R1:W-:Y:S02]  /*19c0*/  @UP3 UTMALDG.2D [UR8], [UR16] ;  /* 0x00000008100035b4 */ /* 0x0003e40008008000 */
[----:B------:R-:W-:Y:S06]  /*19d0*/  BAR.SYNC.DEFER_BLOCKING 0x0 ;  /* 0x0000000000007b1d */ /* 0x000fec0000010000 */
[----:B------:R-:W3:Y:S02]  /*19e0*/  SYNCS.PHASECHK.TRANS64.TRYWAIT P0, [UR18+0x14000], R3 ;  /* 0x01400003ff0075a7 */ /* 0x000ee40008000152 */
[----:B-1-3--:R-:W-:Y:S05]  /*19f0*/  @!P0 BRA `(.L_x_48) ;  /* 0x0000000400d88947 */ /* 0x00afea0003800000 */
.L_x_50:
[----:B------:R-:W-:Y:S01]  /*1a00*/  USHF.L.U32 UR6, UR21, 0x7, URZ ;  /* 0x0000000715067899 */ /* 0x000fe2000800063f */
[----:B------:R-:W-:Y:S02]  /*1a10*/  WARPGROUP.DEPBAR.LE gsb0, 0x0 ;  /* 0x00008000000079c5 */ /* 0x000fe40000010000 */
[----:B------:R-:W-:Y:S01]  /*1a20*/  USHF.R.U32.HI UR18, URZ, 0x4, UR8 ;  /* 0x000000043f127899 */ /* 0x000fe20008011608 */
[----:B------:R-:W-:Y:S01]  /*1a30*/  WARPGROUP.ARRIVE ;  /* 0x00000000000079c5 */ /* 0x000fe20000000000 */
[----:B------:R-:W-:Y:S01]  /*1a40*/  ULOP3.LUT UR6, UR6, 0x200, URZ, 0xc0, !UPT ;  /* 0x0000020006067892 */ /* 0x000fe2000f8ec03f */
[----:B------:R-:W1:Y:S01]  /*1a50*/  LDC R3, c[0x0][0x230] ;  /* 0x00008c00ff037b82 */ /* 0x000e620000000800 */
[----:B------:R-:W-:Y:S02]  /*1a60*/  USGXT.U32 UR18, UR18, 0xe ;  /* 0x0000000e1212789a */ /* 0x000fe40008000000 */
[----:B------:R-:W-:Y:S01]  /*1a70*/  ULEA.HI UR6, UR12, UR6, URZ, 0x1c ;  /* 0x000000060c067291 */ /* 0x000fe2000f8fe03f */
[----:B------:R-:W-:Y:S01]  /*1a80*/  UMOV UR19, 0x40000040 ;  /* 0x4000004000137882 */ /* 0x000fe20000000000 */
[----:B------:R-:W-:-:S02]  /*1a90*/  UMOV UR17, 0x40000040 ;  /* 0x4000004000117882 */ /* 0x000fc40000000000 */
[----:B------:R-:W-:Y:S02]  /*1aa0*/  ULOP3.LUT UR16, UR6, 0x3fff, URZ, 0xc0, !UPT ;  /* 0x00003fff06107892 */ /* 0x000fe4000f8ec03f */
[----:B------:R-:W-:Y:S02]  /*1ab0*/  UIADD3 UR26, UP1, UR18, 0x80, URZ ;  /* 0x00000080121a7890 */ /* 0x000fe4000ff3e03f */
[----:B------:R-:W-:Y:S01]  /*1ac0*/  UIADD3 UR24, UP0, UR16, 0x2, URZ ;  /* 0x0000000210187890 */ /* 0x000fe2000ff1e03f */
[----:B------:R-:W-:Y:S01]  /*1ad0*/  UMOV UR6, URZ ;  /* 0x0000003f00067c82 */ /* 0x000fe20008000000 */
[----:B------:R-:W-:Y:S02]  /*1ae0*/  UMOV UR7, URZ ;  /* 0x0000003f00077c82 */ /* 0x000fe40008000000 */
[----:B------:R-:W-:Y:S01]  /*1af0*/  UIADD3.X UR25, UR6, 0x40000040, URZ, UP0, !UPT ;  /* 0x4000004006197890 */ /* 0x000fe200087fe43f */
[----:B------:R-:W-:Y:S01]  /*1b00*/  HGMMA.64x64x16.F32 R56, gdesc[UR16].tnspB, R56 ;  /* 0x40e00000103879f0 */ /* 0x000fe20008700838 */
[----:B------:R-:W-:-:S02]  /*1b10*/  UIADD3.X UR27, UR7, 0x40000040, URZ, UP1, !UPT ;  /* 0x40000040071b7890 */ /* 0x000fc40008ffe43f */
[----:B------:R-:W-:Y:S02]  /*1b20*/  UIADD3.64 UR36, UR24, 0x2, URZ ;  /* 0x0000000218247897 */ /* 0x000fe4000fffe03f */
[----:B------:R-:W-:Y:S02]  /*1b30*/  UIADD3.64 UR38, UR26, 0x80, URZ ;  /* 0x000000801a267897 */ /* 0x000fe4000fffe03f */
[----:B------:R-:W-:Y:S02]  /*1b40*/  UIADD3.64 UR40, UR24, 0x4, URZ ;  /* 0x0000000418287897 */ /* 0x000fe4000fffe03f */
[----:B------:R-:W-:Y:S02]  /*1b50*/  UIADD3.64 UR42, UR26, 0x100, URZ ;  /* 0x000001001a2a7897 */ /* 0x000fe4000fffe03f */
[----:B------:R-:W-:Y:S02]  /*1b60*/  UIADD3.64 UR16, UR24, 0x3fe, URZ ;  /* 0x000003fe18107897 */ /* 0x000fe4000fffe03f */
[----:B------:R-:W-:-:S02]  /*1b70*/  UIADD3 UR14, UR14, 0x40, URZ ;  /* 0x000000400e0e7890 */ /* 0x000fc4000fffe03f */
[----:B------:R-:W-:-:S04]  /*1b80*/  UIADD3 UR5, UR5, 0x1, URZ ;  /* 0x0000000105057890 */ /* 0x000fc8000fffe03f */
[----:B-1----:R-:W-:Y:S01]  /*1b90*/  ISETP.LE.AND P0, PT, R3, UR14, PT ;  /* 0x0000000e03007c0c */ /* 0x002fe2000bf03270 */
[----:B------:R-:W-:-:S04]  /*1ba0*/  UISETP.NE.U32.AND UP0, UPT, UR5, 0x2, UPT ;  /* 0x000000020500788c */ /* 0x000fc8000bf05070 */
[----:B------:R-:W-:Y:S02]  /*1bb0*/  USEL UR6, URZ, 0x1, UP0 ;  /* 0x000000013f067887 */ /* 0x000fe40008000000 */
[----:B------:R-:W-:Y:S02]  /*1bc0*/  USEL UR5, UR5, URZ, UP0 ;  /* 0x0000003f05057287 */ /* 0x000fe40008000000 */
[----:B------:R-:W-:Y:S01]  /*1bd0*/  ULOP3.LUT UR4, UR4, UR6, URZ, 0x3c, !UPT ;  /* 0x0000000604047292 */ /* 0x000fe2000f8e3c3f */
[----:B------:R-:W-:Y:S04]  /*1be0*/  HGMMA.64x64x16.F32 R56, gdesc[UR24].tnspB, R56 ;  /* 0x40e00000183879f0 */ /* 0x000fe80008700838 */
[----:B------:R-:W-:Y:S01]  /*1bf0*/  HGMMA.64x64x16.F32 R56, gdesc[UR36].tnspB, R56 ;  /* 0x40e00000243879f0 */ /* 0x000fe20008700838 */
[----:B------:R-:W-:-:S03]  /*1c00*/  UIADD3.64 UR36, UR24, 0x402, URZ ;  /* 0x0000040218247897 */ /* 0x000fc6000fffe03f */
[----:B------:R-:W-:Y:S01]  /*1c10*/  HGMMA.64x64x16.F32 R56, gdesc[UR40].tnspB, R56 ;  /* 0x40e00000283879f0 */ /* 0x000fe20008700838 */
[----:B------:R-:W-:-:S03]  /*1c20*/  UIADD3.64 UR40, UR24, 0x404, URZ ;  /* 0x0000040418287897 */ /* 0x000fc6000fffe03f */
[----:B------:R-:W-:Y:S01]  /*1c30*/  HGMMA.64x64x16.F32 R24, gdesc[UR16].tnspB, R24 ;  /* 0x40e00000101879f0 */ /* 0x000fe20008700818 */
[----:B------:R-:W-:Y:S01]  /*1c40*/  UIADD3.64 UR16, UR24, 0x400, URZ ;  /* 0x0000040018107897 */ /* 0x000fe2000fffe03f */
[----:B------:R-:W-:Y:S01]  /*1c50*/  UMOV UR18, UR26 ;  /* 0x0000001a00127c82 */ /* 0x000fe20008000000 */
[----:B------:R-:W-:-:S07]  /*1c60*/  UMOV UR19, UR27 ;  /* 0x0000001b00137c82 */ /* 0x000fce0008000000 */
[----:B------:R-:W-:Y:S04]  /*1c70*/  HGMMA.64x64x16.F32 R24, gdesc[UR16].tnspB, R24 ;  /* 0x40e00000101879f0 */ /* 0x000fe80008700818 */
[----:B------:R-:W-:Y:S04]  /*1c80*/  HGMMA.64x64x16.F32 R24, gdesc[UR36].tnspB, R24 ;  /* 0x40e00000241879f0 */ /* 0x000fe80008700818 */
[----:B------:R-:W-:Y:S01]  /*1c90*/  HGMMA.64x64x16.F32 R24, gdesc[UR40].tnspB, R24, gsb0 ;  /* 0x40e00000281879f0 */ /* 0x000fe20008000818 */
[----:B------:R-:W-:Y:S05]  /*1ca0*/  @!P0 BRA `(.L_x_49) ;  /* 0xfffffff800d08947 */ /* 0x000fea000383ffff */
.L_x_47:
[----:B------:R-:W-:Y:S02]  /*1cb0*/  WARPGROUP.DEPBAR.LE gsb0, 0x0 ;  /* 0x00008000000079c5 */ /* 0x000fe40000010000 */
[----:B----4-:R-:W-:Y:S01]  /*1cc0*/  BAR.SYNC.DEFER_BLOCKING 0x0 ;  /* 0x0000000000007b1d */ /* 0x010fe20000010000 */
[C---:B-1----:R-:W-:Y:S01]  /*1cd0*/  IMAD.SHL.U32 R3, R0.reuse, 0x80, RZ ;  /* 0x0000008000037824 */ /* 0x042fe200078e00ff */
[----:B------:R-:W-:Y:S01]  /*1ce0*/  ELECT P0, URZ, PT ;  /* 0x00000000003f782f */ /* 0x000fe20003800000 */
[----:B------:R-:W-:Y:S01]  /*1cf0*/  IMAD.SHL.U32 R4, R0, 0x10, RZ ;  /* 0x0000001000047824 */ /* 0x000fe200078e00ff */
[----:B------:R-:W-:Y:S02]  /*1d00*/  F2FP.F16.F32.PACK_AB R56, R57, R56 ;  /* 0x000000383938723e */ /* 0x000fe400000000ff */
[----:B------:R-:W-:Y:S01]  /*1d10*/  LOP3.LUT R3, R3, 0x780, RZ, 0xc0, !PT ;  /* 0x0000078003037812 */ /* 0x000fe200078ec0ff */
[----:B------:R-:W-:Y:S01]  /*1d20*/  UMOV UR21, UR10 ;  /* 0x0000000a00157c82 */ /* 0x000fe20008000000 */
[----:B------:R-:W-:Y:S01]  /*1d30*/  F2FP.F16.F32.PACK_AB R57, R59, R58 ;  /* 0x0000003a3b39723e */ /* 0x000fe200000000ff */
[----:B------:R-:W-:Y:S01]  /*1d40*/  UMOV UR22, UR15 ;  /* 0x0000000f00167c82 */ /* 0x000fe20008000000 */
[----:B------:R-:W-:-:S02]  /*1d50*/  LOP3.LUT R3, R3, 0x70, R4, 0xf8, !PT ;  /* 0x0000007003037812 */ /* 0x000fc400078ef804 */
[----:B------:R-:W-:Y:S02]  /*1d60*/  F2FP.F16.F32.PACK_AB R24, R25, R24 ;  /* 0x000000181918723e */ /* 0x000fe400000000ff */
[----:B------:R-:W-:Y:S01]  /*1d70*/  LOP3.LUT R3, R3, 0x10, R0, 0x78, !PT ;  /* 0x0000001003037812 */ /* 0x000fe200078e7800 */
[----:B------:R-:W-:Y:S01]  /*1d80*/  IMAD.SHL.U32 R0, R0, 0x40, RZ ;  /* 0x0000004000007824 */ /* 0x000fe200078e00ff */
[----:B------:R-:W-:Y:S02]  /*1d90*/  ISETP.LT.U32.AND P0, PT, R2, 0x20, P0 ;  /* 0x000000200200780c */ /* 0x000fe40000701070 */
[----:B------:R-:W-:Y:S02]  /*1da0*/  F2FP.F16.F32.PACK_AB R58, R61, R60 ;  /* 0x0000003c3d3a723e */ /* 0x000fe400000000ff */
[----:B------:R-:W-:Y:S02]  /*1db0*/  LOP3.LUT R0, R3, 0x3800, R0, 0xf8, !PT ;  /* 0x0000380003007812 */ /* 0x000fe400078ef800 */
[----:B------:R-:W-:Y:S01]  /*1dc0*/  F2FP.F16.F32.PACK_AB R59, R63, R62 ;  /* 0x0000003e3f3b723e */ /* 0x000fe200000000ff */
[----:B------:R-:W1:Y:S02]  /*1dd0*/  @!P2 SYNCS.CCTL.IV [UR20+0x14000] ;  /* 0x01400000ff00a9b1 */ /* 0x000e640008000014 */
[----:B-1----:R-:W-:Y:S01]  /*1de0*/  BAR.SYNC.DEFER_BLOCKING 0x0 ;  /* 0x0000000000007b1d */ /* 0x002fe20000010000 */
[C---:B------:R-:W-:Y:S01]  /*1df0*/  LOP3.LUT R3, R0.reuse, 0x20, RZ, 0x3c, !PT ;  /* 0x0000002000037812 */ /* 0x040fe200078e3cff */
[C---:B------:R-:W-:Y:S01]  /*1e00*/  VIADD R2, R0.reuse, UR20 ;  /* 0x0000001400027c36 */ /* 0x040fe20008000000 */
[----:B------:R-:W-:-:S02]  /*1e10*/  LOP3.LUT R4, R0, 0x40, RZ, 0x3c, !PT ;  /* 0x0000004000047812 */ /* 0x000fc400078e3cff */
[----:B------:R-:W-:Y:S01]  /*1e20*/  F2FP.F16.F32.PACK_AB R64, R65, R64 ;  /* 0x000000404140723e */ /* 0x000fe200000000ff */
[----:B------:R-:W-:Y:S01]  /*1e30*/  VIADD R3, R3, UR20 ;  /* 0x0000001403037c36 */ /* 0x000fe20008000000 */
[----:B------:R-:W-:Y:S01]  /*1e40*/  F2FP.F16.F32.PACK_AB R25, R27, R26 ;  /* 0x0000001a1b19723e */ /* 0x000fe200000000ff */
[----:B------:R-:W-:Y:S01]  /*1e50*/  VIADD R4, R4, UR20 ;  /* 0x0000001404047c36 */ /* 0x000fe20008000000 */
[----:B------:R-:W-:Y:S01]  /*1e60*/  F2FP.F16.F32.PACK_AB R65, R67, R66 ;  /* 0x000000424341723e */ /* 0x000fe200000000ff */
[----:B------:R-:W-:Y:S01]  /*1e70*/  VOTEU.ANY UP0, P0 ;  /* 0x00000000003f7886 */ /* 0x000fe20000000100 */
[----:B------:R-:W-:Y:S01]  /*1e80*/  F2FP.F16.F32.PACK_AB R26, R29, R28 ;  /* 0x0000001c1d1a723e */ /* 0x000fe200000000ff */
[----:B------:R-:W-:Y:S01]  /*1e90*/  VOTEU.ANY UP1, P0 ;  /* 0x00000000003f7886 */ /* 0x000fe20000020100 */
[----:B------:R-:W-:Y:S02]  /*1ea0*/  F2FP.F16.F32.PACK_AB R27, R31, R30 ;  /* 0x0000001e1f1b723e */ /* 0x000fe400000000ff */
[----:B------:R-:W-:Y:S01]  /*1eb0*/  F2FP.F16.F32.PACK_AB R32, R33, R32 ;  /* 0x000000202120723e */ /* 0x000fe200000000ff */
[----:B---3--:R-:W-:Y:S01]  /*1ec0*/  @UP0 UMOV UR6, UR32 ;  /* 0x0000002000060c82 */ /* 0x008fe20008000000 */
[----:B------:R-:W-:Y:S01]  /*1ed0*/  LOP3.LUT R0, R0, 0x60, RZ, 0x3c, !PT ;  /* 0x0000006000007812 */ /* 0x000fe200078e3cff */
[----:B------:R-:W-:Y:S01]  /*1ee0*/  @UP0 UMOV UR7, UR33 ;  /* 0x0000002100070c82 */ /* 0x000fe20008000000 */
[----:B------:R-:W-:-:S02]  /*1ef0*/  F2FP.F16.F32.PACK_AB R66, R69, R68 ;  /* 0x000000444542723e */ /* 0x000fc400000000ff */
[----:B------:R-:W-:Y:S01]  /*1f00*/  F2FP.F16.F32.PACK_AB R67, R71, R70 ;  /* 0x000000464743723e */ /* 0x000fe200000000ff */
[----:B------:R-:W-:Y:S01]  /*1f10*/  VIADD R0, R0, UR20 ;  /* 0x0000001400007c36 */ /* 0x000fe20008000000 */
[----:B------:R-:W-:Y:S01]  /*1f20*/  F2FP.F16.F32.PACK_AB R72, R73, R72 ;  /* 0x000000484948723e */ /* 0x000fe200000000ff */
[----:B------:R-:W1:Y:S01]  /*1f30*/  @!P2 SYNCS.CCTL.IV [UR20+0x14008] ;  /* 0x01400800ff00a9b1 */ /* 0x000e620008000014 */
[----:B------:R-:W-:Y:S01]  /*1f40*/  F2FP.F16.F32.PACK_AB R33, R35, R34 ;  /* 0x000000222321723e */ /* 0x000fe200000000ff */
[----:B-1----:R-:W-:Y:S01]  /*1f50*/  STSM.16.M88.4 [R2], R56 ;  /* 0x0000003802007844 */ /* 0x002fe20000000200 */
[----:B------:R-:W-:Y:S02]  /*1f60*/  F2FP.F16.F32.PACK_AB R73, R75, R74 ;  /* 0x0000004a4b49723e */ /* 0x000fe400000000ff */
[----:B------:R-:W-:Y:S01]  /*1f70*/  F2FP.F16.F32.PACK_AB R34, R37, R36 ;  /* 0x000000242522723e */ /* 0x000fe200000000ff */
[----:B------:R-:W-:Y:S01]  /*1f80*/  STSM.16.M88.4 [R2+0x4000], R24 ;  /* 0x0040001802007844 */ /* 0x000fe20000000200 */
[----:B------:R-:W-:-:S02]  /*1f90*/  F2FP.F16.F32.PACK_AB R35, R39, R38 ;  /* 0x000000262723723e */ /* 0x000fc400000000ff */
[----:B------:R-:W-:Y:S01]  /*1fa0*/  F2FP.F16.F32.PACK_AB R40, R41, R40 ;  /* 0x000000282928723e */ /* 0x000fe200000000ff */
[----:B------:R-:W-:Y:S01]  /*1fb0*/  STSM.16.M88.4 [R3], R64 ;  /* 0x0000004003007844 */ /* 0x000fe20000000200 */
[----:B------:R-:W-:Y:S02]  /*1fc0*/  F2FP.F16.F32.PACK_AB R74, R77, R76 ;  /* 0x0000004c4d4a723e */ /* 0x000fe400000000ff */
[----:B------:R-:W-:Y:S01]  /*1fd0*/  F2FP.F16.F32.PACK_AB R75, R79, R78 ;  /* 0x0000004e4f4b723e */ /* 0x000fe200000000ff */
[----:B------:R-:W-:Y:S01]  /*1fe0*/  STSM.16.M88.4 [R3+0x4000], R32 ;  /* 0x0040002003007844 */ /* 0x000fe20000000200 */
[----:B------:R-:W-:Y:S02]  /*1ff0*/  F2FP.F16.F32.PACK_AB R80, R81, R80 ;  /* 0x000000505150723e */ /* 0x000fe400000000ff */
[----:B------:R-:W-:Y:S01]  /*2000*/  F2FP.F16.F32.PACK_AB R41, R43, R42 ;  /* 0x0000002a2b29723e */ /* 0x000fe200000000ff */
[----:B------:R-:W-:Y:S01]  /*2010*/  STSM.16.M88.4 [R4], R72 ;  /* 0x0000004804007844 */ /* 0x000fe20000000200 */
[----:B------:R-:W-:-:S02]  /*2020*/  F2FP.F16.F32.PACK_AB R81, R83, R82 ;  /* 0x000000525351723e */ /* 0x000fc400000000ff */
[----:B------:R-:W-:Y:S02]  /*2030*/  F2FP.F16.F32.PACK_AB R42, R45, R44 ;  /* 0x0000002c2d2a723e */ /* 0x000fe400000000ff */
[----:B------:R-:W-:Y:S02]  /*2040*/  F2FP.F16.F32.PACK_AB R43, R47, R46 ;  /* 0x0000002e2f2b723e */ /* 0x000fe400000000ff */
[----:B------:R-:W-:Y:S02]  /*2050*/  F2FP.F16.F32.PACK_AB R48, R49, R48 ;  /* 0x000000303130723e */ /* 0x000fe400000000ff */
[----:B------:R-:W-:Y:S01]  /*2060*/  F2FP.F16.F32.PACK_AB R82, R85, R84 ;  /* 0x000000545552723e */ /* 0x000fe200000000ff */
[----:B------:R-:W-:Y:S01]  /*2070*/  STSM.16.M88.4 [R4+0x4000], R40 ;  /* 0x0040002804007844 */ /* 0x000fe20000000200 */
[----:B------:R-:W-:Y:S02]  /*2080*/  F2FP.F16.F32.PACK_AB R83, R87, R86 ;  /* 0x000000565753723e */ /* 0x000fe400000000ff */
[----:B------:R-:W-:-:S02]  /*2090*/  F2FP.F16.F32.PACK_AB R49, R51, R50 ;  /* 0x000000323331723e */ /* 0x000fc400000000ff */
[----:B------:R-:W-:Y:S01]  /*20a0*/  F2FP.F16.F32.PACK_AB R50, R53, R52 ;  /* 0x000000343532723e */ /* 0x000fe200000000ff */
[----:B------:R-:W-:Y:S01]  /*20b0*/  STSM.16.M88.4 [R0], R80 ;  /* 0x0000005000007844 */ /* 0x000fe20000000200 */
[----:B------:R-:W-:-:S05]  /*20c0*/  F2FP.F16.F32.PACK_AB R51, R55, R54 ;  /* 0x000000363733723e */ /* 0x000fca00000000ff */
[----:B------:R-:W-:Y:S01]  /*20d0*/  STSM.16.M88.4 [R0+0x4000], R48 ;  /* 0x0040003000007844 */ /* 0x000fe20000000200 */
[----:B------:R1:W-:Y:S06]  /*20e0*/  MEMBAR.ALL.CTA ;  /* 0x0000000000007992 */ /* 0x0003ec0000008000 */
[----:B-1----:R-:W1:Y:S02]  /*20f0*/  FENCE.VIEW.ASYNC.S ;  /* 0x00000000000073c6 */ /* 0x002e640000000000 */
[----:B-1----:R-:W-:Y:S06]  /*2100*/  BAR.SYNC.DEFER_BLOCKING 0x0 ;  /* 0x0000000000007b1d */ /* 0x002fec0000010000 */
[----:B------:R1:W-:Y:S01]  /*2110*/  @UP1 UTMASTG.2D [UR20], [UR6] ;  /* 0x00000014060013b5 */ /* 0x0003e20008008000 */
[----:B------:R0:W-:Y:S01]  /*2120*/  UTMACMDFLUSH ;  /* 0x00000000000079b7 */ /* 0x0001e20000000000 */
[----:B------:R-:W-:-:S04]  /*2130*/  DEPBAR.LE SB0, 0x0 ;  /* 0x000080000000791a */ /* 0x000fc80000000000 */
[----:B------:R-:W-:Y:S06]  /*2140*/  BAR.SYNC.DEFER_BLOCKING 0x0 ;  /* 0x0000000000007b1d */ /* 0x000fec0000010000 */
[----:B-1----:R-:W-:Y:S05]  /*2150*/  EXIT ;  /* 0x000000000000794d */ /* 0x002fea0003800000 */
.L_x_48:
[----:B------:R-:W1:Y:S02]  /*2160*/  SYNCS.PHASECHK.TRANS64.TRYWAIT P0, [UR18+0x14000], R3 ;  /* 0x01400003ff0075a7 */ /* 0x000e640008000152 */
[----:B-1----:R-:W-:Y:S05]  /*2170*/  @!P0 BRA `(.L_x_48) ;  /* 0xfffffffc00f88947 */ /* 0x002fea000383ffff */
[----:B------:R-:W-:Y:S05]  /*2180*/  BRA `(.L_x_50) ;  /* 0xfffffff8001c7947 */ /* 0x000fea000383ffff */
.L_x_51:
[----:B------:R-:W-:-:S00]  /*2190*/  BRA `(.L_x_51) ;  /* 0xfffffffc00fc7947 */ /* 0x000fc0000383ffff */
[----:B------:R-:W-:-:S00]  /*21a0*/  NOP ;  /* 0x0000000000007918 */ /* 0x000fc00000000000 */
        /* <DEDUP_REMOVED lines=13> */
.L_x_52:


//--------------------- .nv.shared.gluon_wgmma    --------------------------
	.section	.nv.shared.gluon_wgmma,"aw",@nobits
	.sectionflags	@""
	.align	16
	.zero		1024


//--------------------- .nv.shared.reserved.0     --------------------------
	.section	.nv.shared.reserved.0,"aw",@nobits
	.weak		__nv_reservedSMEM_offset_0_alias
	.size		__nv_reservedSMEM_offset_0_alias, 0, 0
	.other		__nv_reservedSMEM_offset_0_alias,@"STO_CUDA_RESERVED_SHARED STV_DEFAULT"
__nv_reservedSMEM_offset_0_alias:
	.zero		0


//--------------------- .nv.constant0.gluon_wgmma --------------------------
	.section	.nv.constant0.gluon_wgmma,"a",@progbits
	.sectionflags	@""
	.align	4
.nv.constant0.gluon_wgmma:
	.zero		608


//--------------------- SYMBOLS --------------------------

	.type		.nv.reservedSmem.offset0,@object
	.size		.nv.reservedSmem.offset0,0x4
